//
// Generated by NVIDIA NVVM Compiler
//
// Compiler Build ID: CL-36424714
// Cuda compilation tools, release 13.0, V13.0.88
// Based on NVVM 20.0.0
//

.version 9.0
.target sm_100
.address_size 64

	// .globl	_Z10dataKernelPdS_S_iS_S_S_
.func  (.param .align 16 .b8 func_retval0[16]) __internal_trig_reduction_slowpathd
(
	.param .b64 __internal_trig_reduction_slowpathd_param_0
)
;
.extern .shared .align 16 .b8 ptr[];
.global .align 8 .b8 __cudart_i2opi_d[144] = {8, 93, 141, 31, 177, 95, 251, 107, 234, 146, 82, 138, 247, 57, 7, 61, 123, 241, 229, 235, 199, 186, 39, 117, 45, 234, 95, 158, 102, 63, 70, 79, 183, 9, 203, 39, 207, 126, 54, 109, 31, 109, 10, 90, 139, 17, 47, 239, 15, 152, 5, 222, 255, 151, 248, 31, 59, 40, 249, 189, 139, 95, 132, 156, 244, 57, 83, 131, 57, 214, 145, 57, 65, 126, 95, 180, 38, 112, 156, 233, 132, 68, 187, 46, 245, 53, 130, 232, 62, 167, 41, 177, 28, 235, 29, 254, 28, 146, 209, 9, 234, 46, 73, 6, 224, 210, 77, 66, 58, 110, 36, 183, 97, 197, 187, 222, 171, 99, 81, 254, 65, 144, 67, 60, 153, 149, 98, 219, 192, 221, 52, 245, 209, 87, 39, 252, 41, 21, 68, 78, 110, 131, 249, 162};
.global .align 16 .b8 __cudart_sin_cos_coeffs[128] = {70, 210, 176, 44, 241, 229, 90, 190, 146, 227, 172, 105, 227, 29, 199, 62, 161, 98, 219, 25, 160, 1, 42, 191, 24, 8, 17, 17, 17, 17, 129, 63, 84, 85, 85, 85, 85, 85, 197, 191, 0, 0, 0, 0, 0, 0, 0, 0, 0, 0, 0, 0, 0, 0, 0, 0, 100, 129, 253, 32, 131, 255, 168, 189, 40, 133, 239, 193, 167, 238, 33, 62, 217, 230, 6, 142, 79, 126, 146, 190, 233, 188, 221, 25, 160, 1, 250, 62, 71, 93, 193, 22, 108, 193, 86, 191, 81, 85, 85, 85, 85, 85, 165, 63, 0, 0, 0, 0, 0, 0, 224, 191, 0, 0, 0, 0, 0, 0, 240, 63};

.visible .entry _Z10dataKernelPdS_S_iS_S_S_(
	.param .u64 .ptr .align 1 _Z10dataKernelPdS_S_iS_S_S__param_0,
	.param .u64 .ptr .align 1 _Z10dataKernelPdS_S_iS_S_S__param_1,
	.param .u64 .ptr .align 1 _Z10dataKernelPdS_S_iS_S_S__param_2,
	.param .u32 _Z10dataKernelPdS_S_iS_S_S__param_3,
	.param .u64 .ptr .align 1 _Z10dataKernelPdS_S_iS_S_S__param_4,
	.param .u64 .ptr .align 1 _Z10dataKernelPdS_S_iS_S_S__param_5,
	.param .u64 .ptr .align 1 _Z10dataKernelPdS_S_iS_S_S__param_6
)
{
	.reg .pred 	%p<30>;
	.reg .b32 	%r<235>;
	.reg .b64 	%rd<41>;
	.reg .b64 	%fd<246>;

	ld.param.u64 	%rd7, [_Z10dataKernelPdS_S_iS_S_S__param_0];
	ld.param.u64 	%rd8, [_Z10dataKernelPdS_S_iS_S_S__param_4];
	ld.param.u64 	%rd9, [_Z10dataKernelPdS_S_iS_S_S__param_5];
	ld.param.u64 	%rd10, [_Z10dataKernelPdS_S_iS_S_S__param_6];
	cvta.to.global.u64 	%rd1, %rd9;
	cvta.to.global.u64 	%rd2, %rd8;
	cvta.to.global.u64 	%rd3, %rd10;
	cvta.to.global.u64 	%rd4, %rd7;
	mov.u32 	%r1, %tid.x;
	mov.u32 	%r65, %ctaid.x;
	mov.u32 	%r2, %ntid.x;
	mul.lo.s32 	%r227, %r65, %r2;
	add.s32 	%r4, %r227, %r1;
	mul.wide.s32 	%rd11, %r4, 8;
	add.s64 	%rd12, %rd4, %rd11;
	ld.global.f64 	%fd1, [%rd12];
	abs.f64 	%fd2, %fd1;
	setp.neu.f64 	%p1, %fd2, 0d7FF0000000000000;
	@%p1 bra 	$L__BB0_2;
	mov.f64 	%fd51, 0d0000000000000000;
	mul.rn.f64 	%fd218, %fd1, %fd51;
	mov.b32 	%r214, 0;
	bra.uni 	$L__BB0_4;
$L__BB0_2:
	mul.f64 	%fd46, %fd1, 0d3FE45F306DC9C883;
	cvt.rni.s32.f64 	%r214, %fd46;
	cvt.rn.f64.s32 	%fd47, %r214;
	fma.rn.f64 	%fd48, %fd47, 0dBFF921FB54442D18, %fd1;
	fma.rn.f64 	%fd49, %fd47, 0dBC91A62633145C00, %fd48;
	fma.rn.f64 	%fd218, %fd47, 0dB97B839A252049C0, %fd49;
	setp.ltu.f64 	%p2, %fd2, 0d41E0000000000000;
	@%p2 bra 	$L__BB0_4;
	{ // callseq 0, 0
	.param .b64 param0;
	st.param.f64 	[param0], %fd1;
	.param .align 16 .b8 retval0[16];
	call.uni (retval0), 
	__internal_trig_reduction_slowpathd, 
	(
	param0
	);
	ld.param.f64 	%fd218, [retval0];
	ld.param.b32 	%r214, [retval0+8];
	} // callseq 0
$L__BB0_4:
	shl.b32 	%r68, %r214, 6;
	cvt.u64.u32 	%rd13, %r68;
	and.b64  	%rd14, %rd13, 64;
	mov.u64 	%rd15, __cudart_sin_cos_coeffs;
	add.s64 	%rd16, %rd15, %rd14;
	mul.rn.f64 	%fd52, %fd218, %fd218;
	and.b32  	%r69, %r214, 1;
	setp.eq.b32 	%p3, %r69, 1;
	selp.f64 	%fd53, 0dBDA8FF8320FD8164, 0d3DE5DB65F9785EBA, %p3;
	ld.global.nc.v2.f64 	{%fd54, %fd55}, [%rd16];
	fma.rn.f64 	%fd56, %fd53, %fd52, %fd54;
	fma.rn.f64 	%fd57, %fd56, %fd52, %fd55;
	ld.global.nc.v2.f64 	{%fd58, %fd59}, [%rd16+16];
	fma.rn.f64 	%fd60, %fd57, %fd52, %fd58;
	fma.rn.f64 	%fd61, %fd60, %fd52, %fd59;
	ld.global.nc.v2.f64 	{%fd62, %fd63}, [%rd16+32];
	fma.rn.f64 	%fd64, %fd61, %fd52, %fd62;
	fma.rn.f64 	%fd65, %fd64, %fd52, %fd63;
	fma.rn.f64 	%fd66, %fd65, %fd218, %fd218;
	fma.rn.f64 	%fd67, %fd65, %fd52, 0d3FF0000000000000;
	selp.f64 	%fd68, %fd67, %fd66, %p3;
	and.b32  	%r70, %r214, 2;
	setp.eq.s32 	%p4, %r70, 0;
	mov.f64 	%fd69, 0d0000000000000000;
	sub.f64 	%fd70, %fd69, %fd68;
	selp.f64 	%fd71, %fd68, %fd70, %p4;
	add.s64 	%rd18, %rd3, %rd11;
	st.global.f64 	[%rd18], %fd71;
	bar.sync 	0;
	setp.ne.s32 	%p5, %r4, 0;
	@%p5 bra 	$L__BB0_45;
	mov.u32 	%r71, %ctaid.y;
	mov.u32 	%r72, %tid.y;
	shl.b32 	%r8, %r2, 1;
	mul.lo.s32 	%r228, %r8, %r71;
	add.s32 	%r10, %r228, 2;
	mul.lo.s32 	%r73, %r2, %r2;
	shl.b32 	%r74, %r73, 3;
	mov.u32 	%r75, ptr;
	add.s32 	%r11, %r75, %r74;
	shl.b32 	%r12, %r72, 1;
	add.s32 	%r13, %r12, %r1;
	mul.lo.s32 	%r14, %r72, %r2;
	add.s32 	%r76, %r14, %r1;
	shl.b32 	%r77, %r76, 3;
	add.s32 	%r15, %r75, %r77;
	add.s32 	%r16, %r11, %r77;
	and.b32  	%r17, %r2, 7;
	add.s32 	%r18, %r17, -1;
	and.b32  	%r19, %r2, 3;
	add.s32 	%r20, %r19, -1;
	and.b32  	%r21, %r2, 2040;
	and.b32  	%r22, %r2, 1;
	mov.f64 	%fd227, 0d0000000000000000;
	mov.u32 	%r215, %r227;
	mov.u32 	%r216, %r228;
$L__BB0_6:
	setp.lt.u32 	%p6, %r2, 8;
	add.s32 	%r79, %r13, %r216;
	mul.wide.u32 	%rd19, %r79, 8;
	add.s64 	%rd20, %rd4, %rd19;
	ld.global.f64 	%fd74, [%rd20];
	st.shared.f64 	[%r15], %fd74;
	add.s32 	%r80, %r13, %r215;
	mul.wide.s32 	%rd21, %r80, 8;
	add.s64 	%rd22, %rd4, %rd21;
	ld.global.f64 	%fd75, [%rd22];
	st.shared.f64 	[%r16], %fd75;
	bar.sync 	0;
	membar.cta;
	mov.b32 	%r219, 0;
	@%p6 bra 	$L__BB0_9;
	mov.b32 	%r217, 0;
$L__BB0_8:
	.pragma "nounroll";
	add.s32 	%r82, %r217, %r14;
	shl.b32 	%r83, %r82, 3;
	mov.u32 	%r84, ptr;
	add.s32 	%r85, %r84, %r83;
	ld.shared.f64 	%fd76, [%r85];
	mad.lo.s32 	%r86, %r217, %r2, %r1;
	shl.b32 	%r87, %r86, 3;
	add.s32 	%r88, %r11, %r87;
	ld.shared.f64 	%fd77, [%r88];
	fma.rn.f64 	%fd78, %fd76, %fd77, %fd227;
	ld.shared.f64 	%fd79, [%r85+8];
	shl.b32 	%r89, %r2, 3;
	add.s32 	%r90, %r88, %r89;
	ld.shared.f64 	%fd80, [%r90];
	fma.rn.f64 	%fd81, %fd79, %fd80, %fd78;
	ld.shared.f64 	%fd82, [%r85+16];
	add.s32 	%r91, %r90, %r89;
	ld.shared.f64 	%fd83, [%r91];
	fma.rn.f64 	%fd84, %fd82, %fd83, %fd81;
	ld.shared.f64 	%fd85, [%r85+24];
	add.s32 	%r92, %r91, %r89;
	ld.shared.f64 	%fd86, [%r92];
	fma.rn.f64 	%fd87, %fd85, %fd86, %fd84;
	ld.shared.f64 	%fd88, [%r85+32];
	add.s32 	%r93, %r92, %r89;
	ld.shared.f64 	%fd89, [%r93];
	fma.rn.f64 	%fd90, %fd88, %fd89, %fd87;
	ld.shared.f64 	%fd91, [%r85+40];
	add.s32 	%r94, %r93, %r89;
	ld.shared.f64 	%fd92, [%r94];
	fma.rn.f64 	%fd93, %fd91, %fd92, %fd90;
	ld.shared.f64 	%fd94, [%r85+48];
	add.s32 	%r95, %r94, %r89;
	ld.shared.f64 	%fd95, [%r95];
	fma.rn.f64 	%fd96, %fd94, %fd95, %fd93;
	ld.shared.f64 	%fd97, [%r85+56];
	add.s32 	%r96, %r95, %r89;
	ld.shared.f64 	%fd98, [%r96];
	fma.rn.f64 	%fd227, %fd97, %fd98, %fd96;
	add.s32 	%r217, %r217, 8;
	setp.ne.s32 	%p7, %r217, %r21;
	mov.u32 	%r219, %r21;
	@%p7 bra 	$L__BB0_8;
$L__BB0_9:
	setp.eq.s32 	%p8, %r17, 0;
	@%p8 bra 	$L__BB0_17;
	setp.lt.u32 	%p9, %r18, 3;
	@%p9 bra 	$L__BB0_12;
	add.s32 	%r97, %r219, %r14;
	shl.b32 	%r98, %r97, 3;
	mov.u32 	%r99, ptr;
	add.s32 	%r100, %r99, %r98;
	ld.shared.f64 	%fd100, [%r100];
	mad.lo.s32 	%r101, %r219, %r2, %r1;
	shl.b32 	%r102, %r101, 3;
	add.s32 	%r103, %r11, %r102;
	ld.shared.f64 	%fd101, [%r103];
	fma.rn.f64 	%fd102, %fd100, %fd101, %fd227;
	ld.shared.f64 	%fd103, [%r100+8];
	shl.b32 	%r104, %r2, 3;
	add.s32 	%r105, %r103, %r104;
	ld.shared.f64 	%fd104, [%r105];
	fma.rn.f64 	%fd105, %fd103, %fd104, %fd102;
	ld.shared.f64 	%fd106, [%r100+16];
	add.s32 	%r106, %r105, %r104;
	ld.shared.f64 	%fd107, [%r106];
	fma.rn.f64 	%fd108, %fd106, %fd107, %fd105;
	ld.shared.f64 	%fd109, [%r100+24];
	add.s32 	%r107, %r106, %r104;
	ld.shared.f64 	%fd110, [%r107];
	fma.rn.f64 	%fd227, %fd109, %fd110, %fd108;
	add.s32 	%r219, %r219, 4;
$L__BB0_12:
	setp.eq.s32 	%p10, %r19, 0;
	@%p10 bra 	$L__BB0_17;
	setp.eq.s32 	%p11, %r20, 0;
	@%p11 bra 	$L__BB0_15;
	add.s32 	%r108, %r219, %r14;
	shl.b32 	%r109, %r108, 3;
	mov.u32 	%r110, ptr;
	add.s32 	%r111, %r110, %r109;
	ld.shared.f64 	%fd112, [%r111];
	mad.lo.s32 	%r112, %r219, %r2, %r1;
	shl.b32 	%r113, %r112, 3;
	add.s32 	%r114, %r11, %r113;
	ld.shared.f64 	%fd113, [%r114];
	fma.rn.f64 	%fd114, %fd112, %fd113, %fd227;
	ld.shared.f64 	%fd115, [%r111+8];
	shl.b32 	%r115, %r2, 3;
	add.s32 	%r116, %r114, %r115;
	ld.shared.f64 	%fd116, [%r116];
	fma.rn.f64 	%fd227, %fd115, %fd116, %fd114;
	add.s32 	%r219, %r219, 2;
$L__BB0_15:
	setp.eq.s32 	%p12, %r22, 0;
	@%p12 bra 	$L__BB0_17;
	add.s32 	%r117, %r219, %r14;
	shl.b32 	%r118, %r117, 3;
	mov.u32 	%r119, ptr;
	add.s32 	%r120, %r119, %r118;
	ld.shared.f64 	%fd117, [%r120];
	mad.lo.s32 	%r121, %r219, %r2, %r1;
	shl.b32 	%r122, %r121, 3;
	add.s32 	%r123, %r11, %r122;
	ld.shared.f64 	%fd118, [%r123];
	fma.rn.f64 	%fd227, %fd117, %fd118, %fd227;
$L__BB0_17:
	bar.sync 	0;
	add.s32 	%r216, %r216, %r2;
	add.s32 	%r215, %r215, %r8;
	setp.lt.u32 	%p13, %r216, %r10;
	@%p13 bra 	$L__BB0_6;
	add.s32 	%r34, %r12, %r228;
	mul.wide.u32 	%rd23, %r34, 8;
	add.s64 	%rd24, %rd2, %rd23;
	st.global.f64 	[%rd24], %fd227;
	mov.f64 	%fd236, 0d0000000000000000;
	mov.u32 	%r221, %r227;
	mov.u32 	%r222, %r228;
$L__BB0_19:
	ld.param.u64 	%rd40, [_Z10dataKernelPdS_S_iS_S_S__param_2];
	add.s32 	%r125, %r13, %r222;
	cvta.to.global.u64 	%rd25, %rd40;
	mul.wide.u32 	%rd26, %r125, 8;
	add.s64 	%rd27, %rd25, %rd26;
	ld.global.f64 	%fd121, [%rd27];
	st.shared.f64 	[%r15], %fd121;
	add.s32 	%r126, %r13, %r221;
	mul.wide.s32 	%rd28, %r126, 8;
	add.s64 	%rd29, %rd4, %rd28;
	ld.global.f64 	%fd122, [%rd29];
	st.shared.f64 	[%r16], %fd122;
	bar.sync 	0;
	membar.cta;
	mov.b32 	%r225, 0;
	@%p6 bra 	$L__BB0_22;
	mov.b32 	%r223, 0;
$L__BB0_21:
	.pragma "nounroll";
	add.s32 	%r128, %r223, %r14;
	shl.b32 	%r129, %r128, 3;
	mov.u32 	%r130, ptr;
	add.s32 	%r131, %r130, %r129;
	ld.shared.f64 	%fd123, [%r131];
	mad.lo.s32 	%r132, %r223, %r2, %r1;
	shl.b32 	%r133, %r132, 3;
	add.s32 	%r134, %r11, %r133;
	ld.shared.f64 	%fd124, [%r134];
	fma.rn.f64 	%fd125, %fd123, %fd124, %fd236;
	ld.shared.f64 	%fd126, [%r131+8];
	shl.b32 	%r135, %r2, 3;
	add.s32 	%r136, %r134, %r135;
	ld.shared.f64 	%fd127, [%r136];
	fma.rn.f64 	%fd128, %fd126, %fd127, %fd125;
	ld.shared.f64 	%fd129, [%r131+16];
	add.s32 	%r137, %r136, %r135;
	ld.shared.f64 	%fd130, [%r137];
	fma.rn.f64 	%fd131, %fd129, %fd130, %fd128;
	ld.shared.f64 	%fd132, [%r131+24];
	add.s32 	%r138, %r137, %r135;
	ld.shared.f64 	%fd133, [%r138];
	fma.rn.f64 	%fd134, %fd132, %fd133, %fd131;
	ld.shared.f64 	%fd135, [%r131+32];
	add.s32 	%r139, %r138, %r135;
	ld.shared.f64 	%fd136, [%r139];
	fma.rn.f64 	%fd137, %fd135, %fd136, %fd134;
	ld.shared.f64 	%fd138, [%r131+40];
	add.s32 	%r140, %r139, %r135;
	ld.shared.f64 	%fd139, [%r140];
	fma.rn.f64 	%fd140, %fd138, %fd139, %fd137;
	ld.shared.f64 	%fd141, [%r131+48];
	add.s32 	%r141, %r140, %r135;
	ld.shared.f64 	%fd142, [%r141];
	fma.rn.f64 	%fd143, %fd141, %fd142, %fd140;
	ld.shared.f64 	%fd144, [%r131+56];
	add.s32 	%r142, %r141, %r135;
	ld.shared.f64 	%fd145, [%r142];
	fma.rn.f64 	%fd236, %fd144, %fd145, %fd143;
	add.s32 	%r223, %r223, 8;
	setp.ne.s32 	%p15, %r223, %r21;
	mov.u32 	%r225, %r21;
	@%p15 bra 	$L__BB0_21;
$L__BB0_22:
	@%p8 bra 	$L__BB0_30;
	setp.lt.u32 	%p17, %r18, 3;
	@%p17 bra 	$L__BB0_25;
	add.s32 	%r143, %r225, %r14;
	shl.b32 	%r144, %r143, 3;
	mov.u32 	%r145, ptr;
	add.s32 	%r146, %r145, %r144;
	ld.shared.f64 	%fd147, [%r146];
	mad.lo.s32 	%r147, %r225, %r2, %r1;
	shl.b32 	%r148, %r147, 3;
	add.s32 	%r149, %r11, %r148;
	ld.shared.f64 	%fd148, [%r149];
	fma.rn.f64 	%fd149, %fd147, %fd148, %fd236;
	ld.shared.f64 	%fd150, [%r146+8];
	shl.b32 	%r150, %r2, 3;
	add.s32 	%r151, %r149, %r150;
	ld.shared.f64 	%fd151, [%r151];
	fma.rn.f64 	%fd152, %fd150, %fd151, %fd149;
	ld.shared.f64 	%fd153, [%r146+16];
	add.s32 	%r152, %r151, %r150;
	ld.shared.f64 	%fd154, [%r152];
	fma.rn.f64 	%fd155, %fd153, %fd154, %fd152;
	ld.shared.f64 	%fd156, [%r146+24];
	add.s32 	%r153, %r152, %r150;
	ld.shared.f64 	%fd157, [%r153];
	fma.rn.f64 	%fd236, %fd156, %fd157, %fd155;
	add.s32 	%r225, %r225, 4;
$L__BB0_25:
	setp.eq.s32 	%p18, %r19, 0;
	@%p18 bra 	$L__BB0_30;
	setp.eq.s32 	%p19, %r20, 0;
	@%p19 bra 	$L__BB0_28;
	add.s32 	%r154, %r225, %r14;
	shl.b32 	%r155, %r154, 3;
	mov.u32 	%r156, ptr;
	add.s32 	%r157, %r156, %r155;
	ld.shared.f64 	%fd159, [%r157];
	mad.lo.s32 	%r158, %r225, %r2, %r1;
	shl.b32 	%r159, %r158, 3;
	add.s32 	%r160, %r11, %r159;
	ld.shared.f64 	%fd160, [%r160];
	fma.rn.f64 	%fd161, %fd159, %fd160, %fd236;
	ld.shared.f64 	%fd162, [%r157+8];
	shl.b32 	%r161, %r2, 3;
	add.s32 	%r162, %r160, %r161;
	ld.shared.f64 	%fd163, [%r162];
	fma.rn.f64 	%fd236, %fd162, %fd163, %fd161;
	add.s32 	%r225, %r225, 2;
$L__BB0_28:
	setp.eq.s32 	%p20, %r22, 0;
	@%p20 bra 	$L__BB0_30;
	add.s32 	%r163, %r225, %r14;
	shl.b32 	%r164, %r163, 3;
	mov.u32 	%r165, ptr;
	add.s32 	%r166, %r165, %r164;
	ld.shared.f64 	%fd164, [%r166];
	mad.lo.s32 	%r167, %r225, %r2, %r1;
	shl.b32 	%r168, %r167, 3;
	add.s32 	%r169, %r11, %r168;
	ld.shared.f64 	%fd165, [%r169];
	fma.rn.f64 	%fd236, %fd164, %fd165, %fd236;
$L__BB0_30:
	bar.sync 	0;
	add.s32 	%r222, %r222, %r2;
	add.s32 	%r221, %r221, %r8;
	setp.lt.u32 	%p21, %r222, %r10;
	@%p21 bra 	$L__BB0_19;
	mul.wide.u32 	%rd30, %r34, 8;
	add.s64 	%rd31, %rd1, %rd30;
	st.global.f64 	[%rd31], %fd236;
	shl.b32 	%r46, %r2, 3;
	mov.f64 	%fd245, 0d0000000000000000;
$L__BB0_32:
	ld.param.u64 	%rd39, [_Z10dataKernelPdS_S_iS_S_S__param_1];
	add.s32 	%r171, %r13, %r228;
	cvta.to.global.u64 	%rd32, %rd39;
	mul.wide.u32 	%rd33, %r171, 8;
	add.s64 	%rd34, %rd32, %rd33;
	ld.global.f64 	%fd168, [%rd34];
	st.shared.f64 	[%r15], %fd168;
	add.s32 	%r172, %r13, %r227;
	mul.wide.s32 	%rd35, %r172, 8;
	add.s64 	%rd36, %rd3, %rd35;
	ld.global.f64 	%fd169, [%rd36];
	st.shared.f64 	[%r16], %fd169;
	bar.sync 	0;
	membar.cta;
	mov.b32 	%r233, 0;
	@%p6 bra 	$L__BB0_35;
	mul.lo.s32 	%r173, %r2, %r2;
	shl.b32 	%r174, %r173, 3;
	shl.b32 	%r175, %r1, 3;
	add.s32 	%r176, %r174, %r175;
	mov.u32 	%r177, ptr;
	add.s32 	%r230, %r177, %r176;
	shl.b32 	%r178, %r14, 3;
	add.s32 	%r179, %r178, %r177;
	add.s32 	%r229, %r179, 32;
	and.b32  	%r180, %r2, -8;
	neg.s32 	%r231, %r180;
$L__BB0_34:
	.pragma "nounroll";
	ld.shared.f64 	%fd170, [%r229+-32];
	ld.shared.f64 	%fd171, [%r230];
	fma.rn.f64 	%fd172, %fd170, %fd171, %fd245;
	ld.shared.f64 	%fd173, [%r229+-24];
	add.s32 	%r181, %r230, %r46;
	ld.shared.f64 	%fd174, [%r181];
	fma.rn.f64 	%fd175, %fd173, %fd174, %fd172;
	ld.shared.f64 	%fd176, [%r229+-16];
	add.s32 	%r182, %r181, %r46;
	ld.shared.f64 	%fd177, [%r182];
	fma.rn.f64 	%fd178, %fd176, %fd177, %fd175;
	ld.shared.f64 	%fd179, [%r229+-8];
	add.s32 	%r183, %r182, %r46;
	ld.shared.f64 	%fd180, [%r183];
	fma.rn.f64 	%fd181, %fd179, %fd180, %fd178;
	ld.shared.f64 	%fd182, [%r229];
	add.s32 	%r184, %r183, %r46;
	ld.shared.f64 	%fd183, [%r184];
	fma.rn.f64 	%fd184, %fd182, %fd183, %fd181;
	ld.shared.f64 	%fd185, [%r229+8];
	add.s32 	%r185, %r184, %r46;
	ld.shared.f64 	%fd186, [%r185];
	fma.rn.f64 	%fd187, %fd185, %fd186, %fd184;
	ld.shared.f64 	%fd188, [%r229+16];
	add.s32 	%r186, %r185, %r46;
	ld.shared.f64 	%fd189, [%r186];
	fma.rn.f64 	%fd190, %fd188, %fd189, %fd187;
	ld.shared.f64 	%fd191, [%r229+24];
	add.s32 	%r187, %r186, %r46;
	ld.shared.f64 	%fd192, [%r187];
	fma.rn.f64 	%fd245, %fd191, %fd192, %fd190;
	add.s32 	%r231, %r231, 8;
	shl.b32 	%r188, %r2, 6;
	add.s32 	%r230, %r230, %r188;
	add.s32 	%r229, %r229, 64;
	setp.ne.s32 	%p23, %r231, 0;
	mov.u32 	%r233, %r21;
	@%p23 bra 	$L__BB0_34;
$L__BB0_35:
	@%p8 bra 	$L__BB0_43;
	setp.lt.u32 	%p25, %r18, 3;
	@%p25 bra 	$L__BB0_38;
	add.s32 	%r189, %r233, %r14;
	shl.b32 	%r190, %r189, 3;
	mov.u32 	%r191, ptr;
	add.s32 	%r192, %r191, %r190;
	ld.shared.f64 	%fd194, [%r192];
	mad.lo.s32 	%r193, %r233, %r2, %r1;
	shl.b32 	%r194, %r193, 3;
	add.s32 	%r195, %r11, %r194;
	ld.shared.f64 	%fd195, [%r195];
	fma.rn.f64 	%fd196, %fd194, %fd195, %fd245;
	ld.shared.f64 	%fd197, [%r192+8];
	add.s32 	%r196, %r195, %r46;
	ld.shared.f64 	%fd198, [%r196];
	fma.rn.f64 	%fd199, %fd197, %fd198, %fd196;
	ld.shared.f64 	%fd200, [%r192+16];
	add.s32 	%r197, %r196, %r46;
	ld.shared.f64 	%fd201, [%r197];
	fma.rn.f64 	%fd202, %fd200, %fd201, %fd199;
	ld.shared.f64 	%fd203, [%r192+24];
	add.s32 	%r198, %r197, %r46;
	ld.shared.f64 	%fd204, [%r198];
	fma.rn.f64 	%fd245, %fd203, %fd204, %fd202;
	add.s32 	%r233, %r233, 4;
$L__BB0_38:
	setp.eq.s32 	%p26, %r19, 0;
	@%p26 bra 	$L__BB0_43;
	setp.eq.s32 	%p27, %r20, 0;
	@%p27 bra 	$L__BB0_41;
	add.s32 	%r199, %r233, %r14;
	shl.b32 	%r200, %r199, 3;
	mov.u32 	%r201, ptr;
	add.s32 	%r202, %r201, %r200;
	ld.shared.f64 	%fd206, [%r202];
	mad.lo.s32 	%r203, %r233, %r2, %r1;
	shl.b32 	%r204, %r203, 3;
	add.s32 	%r205, %r11, %r204;
	ld.shared.f64 	%fd207, [%r205];
	fma.rn.f64 	%fd208, %fd206, %fd207, %fd245;
	ld.shared.f64 	%fd209, [%r202+8];
	add.s32 	%r206, %r205, %r46;
	ld.shared.f64 	%fd210, [%r206];
	fma.rn.f64 	%fd245, %fd209, %fd210, %fd208;
	add.s32 	%r233, %r233, 2;
$L__BB0_41:
	setp.eq.s32 	%p28, %r22, 0;
	@%p28 bra 	$L__BB0_43;
	add.s32 	%r207, %r233, %r14;
	shl.b32 	%r208, %r207, 3;
	mov.u32 	%r209, ptr;
	add.s32 	%r210, %r209, %r208;
	ld.shared.f64 	%fd211, [%r210];
	mad.lo.s32 	%r211, %r233, %r2, %r1;
	shl.b32 	%r212, %r211, 3;
	add.s32 	%r213, %r11, %r212;
	ld.shared.f64 	%fd212, [%r213];
	fma.rn.f64 	%fd245, %fd211, %fd212, %fd245;
$L__BB0_43:
	bar.sync 	0;
	add.s32 	%r228, %r228, %r2;
	add.s32 	%r227, %r227, %r8;
	setp.lt.u32 	%p29, %r228, %r10;
	@%p29 bra 	$L__BB0_32;
	mul.wide.u32 	%rd37, %r34, 8;
	add.s64 	%rd38, %rd3, %rd37;
	st.global.f64 	[%rd38], %fd245;
	ld.global.f64 	%fd213, [%rd2];
	ld.global.f64 	%fd214, [%rd1];
	add.f64 	%fd215, %fd213, %fd214;
	st.global.f64 	[%rd4], %fd215;
	ld.global.f64 	%fd216, [%rd3];
	add.f64 	%fd217, %fd215, %fd216;
	st.global.f64 	[%rd4], %fd217;
$L__BB0_45:
	ret;

}
	// .globl	_Z13monitorKernelPdS_
.visible .entry _Z13monitorKernelPdS_(
	.param .u64 .ptr .align 1 _Z13monitorKernelPdS__param_0,
	.param .u64 .ptr .align 1 _Z13monitorKernelPdS__param_1
)
{
	.reg .b64 	%rd<5>;
	.reg .b64 	%fd<2>;

	ld.param.u64 	%rd1, [_Z13monitorKernelPdS__param_0];
	ld.param.u64 	%rd2, [_Z13monitorKernelPdS__param_1];
	cvta.to.global.u64 	%rd3, %rd1;
	cvta.to.global.u64 	%rd4, %rd2;
	ld.global.f64 	%fd1, [%rd4];
	st.global.f64 	[%rd3], %fd1;
	ret;

}
.func  (.param .align 16 .b8 func_retval0[16]) __internal_trig_reduction_slowpathd(
	.param .b64 __internal_trig_reduction_slowpathd_param_0
)
{
	.local .align 8 .b8 	__local_depot2[40];
	.reg .b64 	%SP;
	.reg .b64 	%SPL;
	.reg .pred 	%p<10>;
	.reg .b32 	%r<47>;
	.reg .b64 	%rd<74>;
	.reg .b64 	%fd<5>;

	mov.u64 	%SPL, __local_depot2;
	ld.param.f64 	%fd4, [__internal_trig_reduction_slowpathd_param_0];
	add.u64 	%rd1, %SPL, 0;
	{
	.reg .b32 %temp; 
	mov.b64 	{%temp, %r1}, %fd4;
	}
	shr.u32 	%r2, %r1, 20;
	and.b32  	%r3, %r2, 2047;
	setp.eq.s32 	%p1, %r3, 2047;
	mov.b32 	%r46, 0;
	@%p1 bra 	$L__BB2_9;
	add.s32 	%r20, %r3, -1024;
	mov.b64 	%rd20, %fd4;
	shl.b64 	%rd2, %rd20, 11;
	shr.u32 	%r4, %r20, 6;
	sub.s32 	%r45, 15, %r4;
	sub.s32 	%r21, 19, %r4;
	setp.lt.u32 	%p2, %r20, 128;
	selp.b32 	%r6, 18, %r21, %p2;
	setp.ge.s32 	%p3, %r45, %r6;
	mov.b64 	%rd70, 0;
	@%p3 bra 	$L__BB2_4;
	add.s32 	%r23, %r6, %r4;
	neg.s32 	%r43, %r23;
	or.b64  	%rd3, %rd2, -9223372036854775808;
	mov.b64 	%rd70, 0;
	mov.b32 	%r42, 0;
	mov.u64 	%rd25, __cudart_i2opi_d;
	mov.u32 	%r44, %r45;
$L__BB2_3:
	.pragma "nounroll";
	mul.wide.s32 	%rd22, %r42, 8;
	add.s64 	%rd23, %rd1, %rd22;
	mul.wide.s32 	%rd24, %r44, 8;
	add.s64 	%rd26, %rd25, %rd24;
	ld.global.nc.u64 	%rd27, [%rd26];
	{
	.reg .u32 %r0, %r1, %r2, %r3, %alo, %ahi, %blo, %bhi, %clo, %chi;
	mov.b64 	{%alo,%ahi}, %rd27;
	mov.b64 	{%blo,%bhi}, %rd3;
	mov.b64 	{%clo,%chi}, %rd70;
	mad.lo.cc.u32 	%r0, %alo, %blo, %clo;
	madc.hi.cc.u32 	%r1, %alo, %blo, %chi;
	madc.hi.u32 	%r2, %alo, %bhi, 0;
	mad.lo.cc.u32 	%r1, %alo, %bhi, %r1;
	madc.hi.cc.u32 	%r2, %ahi, %blo, %r2;
	madc.hi.u32 	%r3, %ahi, %bhi, 0;
	mad.lo.cc.u32 	%r1, %ahi, %blo, %r1;
	madc.lo.cc.u32 	%r2, %ahi, %bhi, %r2;
	addc.u32 	%r3, %r3, 0;
	mov.b64 	%rd28, {%r0,%r1};
	mov.b64 	%rd70, {%r2,%r3};
	}
	st.local.u64 	[%rd23], %rd28;
	add.s32 	%r44, %r44, 1;
	add.s32 	%r43, %r43, 1;
	add.s32 	%r42, %r42, 1;
	setp.ne.s32 	%p4, %r43, -15;
	mov.u32 	%r45, %r6;
	@%p4 bra 	$L__BB2_3;
$L__BB2_4:
	cvt.s64.s32 	%rd29, %r45;
	cvt.u64.u32 	%rd30, %r4;
	add.s64 	%rd31, %rd30, %rd29;
	shl.b64 	%rd32, %rd31, 3;
	add.s64 	%rd33, %rd1, %rd32;
	st.local.u64 	[%rd33+-120], %rd70;
	and.b32  	%r15, %r2, 63;
	ld.local.u64 	%rd72, [%rd1+16];
	ld.local.u64 	%rd71, [%rd1+24];
	setp.eq.s32 	%p5, %r15, 0;
	@%p5 bra 	$L__BB2_6;
	shl.b64 	%rd34, %rd71, %r15;
	shr.u64 	%rd35, %rd72, 1;
	xor.b32  	%r24, %r15, 63;
	shr.u64 	%rd36, %rd35, %r24;
	or.b64  	%rd71, %rd34, %rd36;
	ld.local.u64 	%rd37, [%rd1+8];
	shl.b64 	%rd38, %rd72, %r15;
	shr.u64 	%rd39, %rd37, 1;
	shr.u64 	%rd40, %rd39, %r24;
	or.b64  	%rd72, %rd38, %rd40;
$L__BB2_6:
	and.b32  	%r25, %r1, -2147483648;
	shr.u64 	%rd41, %rd71, 62;
	cvt.u32.u64 	%r26, %rd41;
	mov.b64 	{%r27, %r28}, %rd71;
	mov.b64 	{%r29, %r30}, %rd72;
	shf.l.wrap.b32 	%r31, %r30, %r27, 2;
	shf.l.wrap.b32 	%r32, %r27, %r28, 2;
	mov.b64 	%rd42, {%r31, %r32};
	shl.b64 	%rd43, %rd72, 2;
	shr.u64 	%rd44, %rd42, 63;
	cvt.u32.u64 	%r33, %rd44;
	add.s32 	%r34, %r33, %r26;
	setp.eq.s32 	%p6, %r25, 0;
	neg.s32 	%r35, %r34;
	selp.b32 	%r46, %r34, %r35, %p6;
	setp.gt.s64 	%p7, %rd42, -1;
	mov.b64 	%rd45, 0;
	{
	.reg .u32 %r0, %r1, %r2, %r3, %a0, %a1, %a2, %a3, %b0, %b1, %b2, %b3;
	mov.b64 	{%a0,%a1}, %rd45;
	mov.b64 	{%a2,%a3}, %rd45;
	mov.b64 	{%b0,%b1}, %rd43;
	mov.b64 	{%b2,%b3}, %rd42;
	sub.cc.u32 	%r0, %a0, %b0;
	subc.cc.u32 	%r1, %a1, %b1;
	subc.cc.u32 	%r2, %a2, %b2;
	subc.u32 	%r3, %a3, %b3;
	mov.b64 	%rd46, {%r0,%r1};
	mov.b64 	%rd47, {%r2,%r3};
	}
	xor.b32  	%r36, %r25, -2147483648;
	selp.b64 	%rd73, %rd42, %rd47, %p7;
	selp.b64 	%rd14, %rd43, %rd46, %p7;
	selp.b32 	%r17, %r25, %r36, %p7;
	clz.b64 	%r37, %rd73;
	cvt.u64.u32 	%rd15, %r37;
	setp.eq.s32 	%p8, %r37, 0;
	@%p8 bra 	$L__BB2_8;
	cvt.u32.u64 	%r38, %rd15;
	and.b32  	%r39, %r38, 63;
	shl.b64 	%rd48, %rd73, %r39;
	shr.u64 	%rd49, %rd14, 1;
	not.b32 	%r40, %r38;
	and.b32  	%r41, %r40, 63;
	shr.u64 	%rd50, %rd49, %r41;
	or.b64  	%rd73, %rd48, %rd50;
$L__BB2_8:
	mov.b64 	%rd51, -3958705157555305931;
	{
	.reg .u32 %r0, %r1, %r2, %r3, %alo, %ahi, %blo, %bhi;
	mov.b64 	{%alo,%ahi}, %rd73;
	mov.b64 	{%blo,%bhi}, %rd51;
	mul.lo.u32 	%r0, %alo, %blo;
	mul.hi.u32 	%r1, %alo, %blo;
	mad.lo.cc.u32 	%r1, %alo, %bhi, %r1;
	madc.hi.u32 	%r2, %alo, %bhi, 0;
	mad.lo.cc.u32 	%r1, %ahi, %blo, %r1;
	madc.hi.cc.u32 	%r2, %ahi, %blo, %r2;
	madc.hi.u32 	%r3, %ahi, %bhi, 0;
	mad.lo.cc.u32 	%r2, %ahi, %bhi, %r2;
	addc.u32 	%r3, %r3, 0;
	mov.b64 	%rd52, {%r0,%r1};
	mov.b64 	%rd53, {%r2,%r3};
	}
	setp.gt.s64 	%p9, %rd53, 0;
	{
	.reg .u32 %r0, %r1, %r2, %r3, %a0, %a1, %a2, %a3, %b0, %b1, %b2, %b3;
	mov.b64 	{%a0,%a1}, %rd52;
	mov.b64 	{%a2,%a3}, %rd53;
	mov.b64 	{%b0,%b1}, %rd52;
	mov.b64 	{%b2,%b3}, %rd53;
	add.cc.u32 	%r0, %a0, %b0;
	addc.cc.u32 	%r1, %a1, %b1;
	addc.cc.u32 	%r2, %a2, %b2;
	addc.u32 	%r3, %a3, %b3;
	mov.b64 	%rd54, {%r0,%r1};
	mov.b64 	%rd55, {%r2,%r3};
	}
	selp.b64 	%rd56, %rd55, %rd53, %p9;
	selp.s64 	%rd57, -1, 0, %p9;
	sub.s64 	%rd58, %rd57, %rd15;
	cvt.u64.u32 	%rd59, %r17;
	shl.b64 	%rd60, %rd59, 32;
	add.s64 	%rd61, %rd56, 1;
	shr.u64 	%rd62, %rd61, 10;
	add.s64 	%rd63, %rd62, 1;
	shr.u64 	%rd64, %rd63, 1;
	shl.b64 	%rd65, %rd58, 52;
	add.s64 	%rd66, %rd65, %rd64;
	add.s64 	%rd67, %rd66, 4602678819172646912;
	or.b64  	%rd68, %rd67, %rd60;
	mov.b64 	%fd4, %rd68;
$L__BB2_9:
	st.param.f64 	[func_retval0], %fd4;
	st.param.b32 	[func_retval0+8], %r46;
	ret;

}


// ===== COMPILED SASS (sm_100) =====

	.target	sm_100

	.elftype	@"ET_EXEC"


//--------------------- .note.nv.tkinfo           --------------------------
	.section	.note.nv.tkinfo,"",@"SHT_NOTE"
	.sectionflags	@"SHF_NOTE_NV_TKINFO"
	.tkinfo
        /*0018*/ 	.word	0x00000002
        /*0030*/ 	.string	""
        /*0030*/ 	.string	"ptxas"
        /*0030*/ 	.string	"Cuda compilation tools, release 13.0, V13.0.88"
        /*0030*/ 	.string	"Build cuda_13.0.r13.0/compiler.36424714_0"
        /*0030*/ 	.string	"-arch sm_100 -m 64 "



//--------------------- .note.nv.cuinfo           --------------------------
	.section	.note.nv.cuinfo,"",@"SHT_NOTE"
	.sectionflags	@"SHF_NOTE_NV_CUINFO"
        /*0018*/ 	.short	0x0002
        /*001a*/ 	.short	0x0064
        /*001c*/ 	.short	0x0082
	.zero		2


//--------------------- .nv.info                  --------------------------
	.section	.nv.info,"",@"SHT_CUDA_INFO"
	.align	4


	//----- nvinfo : EIATTR_REGCOUNT
	.align		4
        /*0000*/ 	.byte	0x04, 0x2f
        /*0002*/ 	.short	(.L_3 - .L_2)
	.align		4
.L_2:
        /*0004*/ 	.word	index@(_Z10dataKernelPdS_S_iS_S_S_)
        /*0008*/ 	.word	0x00000020


	//----- nvinfo : EIATTR_FRAME_SIZE
	.align		4
.L_3:
        /*000c*/ 	.byte	0x04, 0x11
        /*000e*/ 	.short	(.L_5 - .L_4)
	.align		4
.L_4:
        /*0010*/ 	.word	index@($_Z10dataKernelPdS_S_iS_S_S_$__internal_trig_reduction_slowpathd)
        /*0014*/ 	.word	0x00000028


	//----- nvinfo : EIATTR_FRAME_SIZE
	.align		4
.L_5:
        /*0018*/ 	.byte	0x04, 0x11
        /*001a*/ 	.short	(.L_7 - .L_6)
	.align		4
.L_6:
        /*001c*/ 	.word	index@(_Z10dataKernelPdS_S_iS_S_S_)
        /*0020*/ 	.word	0x00000028


	//----- nvinfo : EIATTR_REGCOUNT
	.align		4
.L_7:
        /*0024*/ 	.byte	0x04, 0x2f
        /*0026*/ 	.short	(.L_9 - .L_8)
	.align		4
.L_8:
        /*0028*/ 	.word	index@(_Z13monitorKernelPdS_)
        /*002c*/ 	.word	0x00000008


	//----- nvinfo : EIATTR_FRAME_SIZE
	.align		4
.L_9:
        /*0030*/ 	.byte	0x04, 0x11
        /*0032*/ 	.short	(.L_11 - .L_10)
	.align		4
.L_10:
        /*0034*/ 	.word	index@(_Z13monitorKernelPdS_)
        /*0038*/ 	.word	0x00000000


	//----- nvinfo : EIATTR_MIN_STACK_SIZE
	.align		4
.L_11:
        /*003c*/ 	.byte	0x04, 0x12
        /*003e*/ 	.short	(.L_13 - .L_12)
	.align		4
.L_12:
        /*0040*/ 	.word	index@(_Z13monitorKernelPdS_)
        /*0044*/ 	.word	0x00000000


	//----- nvinfo : EIATTR_MIN_STACK_SIZE
	.align		4
.L_13:
        /*0048*/ 	.byte	0x04, 0x12
        /*004a*/ 	.short	(.L_15 - .L_14)
	.align		4
.L_14:
        /*004c*/ 	.word	index@(_Z10dataKernelPdS_S_iS_S_S_)
        /*0050*/ 	.word	0x00000028
.L_15:


//--------------------- .nv.compat                --------------------------
	.section	.nv.compat,"",@"SHT_CUDA_COMPAT_INFO"
	.align	4
        /*0000*/ 	.byte	0x02, 0x09, 0x00, 0x00, 0x02, 0x02, 0x01, 0x00, 0x02, 0x05, 0x05, 0x00, 0x03, 0x07, 0x01, 0x01
        /*0010*/ 	.byte	0x02, 0x03, 0x00, 0x00, 0x02, 0x06, 0x01, 0x00, 0x04, 0x0b, 0x08, 0x00, 0x01, 0x00, 0x00, 0x00
        /*0020*/ 	.byte	0x00, 0x00, 0x00, 0x00


//--------------------- .nv.info._Z13monitorKernelPdS_ --------------------------
	.section	.nv.info._Z13monitorKernelPdS_,"",@"SHT_CUDA_INFO"
	.sectionflags	@""
	.align	4


	//----- nvinfo : EIATTR_CUDA_API_VERSION
	.align		4
        /*0000*/ 	.byte	0x04, 0x37
        /*0002*/ 	.short	(.L_17 - .L_16)
.L_16:
        /*0004*/ 	.word	0x00000082


	//----- nvinfo : EIATTR_KPARAM_INFO
	.align		4
.L_17:
        /*0008*/ 	.byte	0x04, 0x17
        /*000a*/ 	.short	(.L_19 - .L_18)
.L_18:
        /*000c*/ 	.word	0x00000000
        /*0010*/ 	.short	0x0001
        /*0012*/ 	.short	0x0008
        /*0014*/ 	.byte	0x00, 0xf5, 0x21, 0x00


	//----- nvinfo : EIATTR_KPARAM_INFO
	.align		4
.L_19:
        /*0018*/ 	.byte	0x04, 0x17
        /*001a*/ 	.short	(.L_21 - .L_20)
.L_20:
        /*001c*/ 	.word	0x00000000
        /*0020*/ 	.short	0x0000
        /*0022*/ 	.short	0x0000
        /*0024*/ 	.byte	0x00, 0xf5, 0x21, 0x00


	//----- nvinfo : EIATTR_SPARSE_MMA_MASK
	.align		4
.L_21:
        /*0028*/ 	.byte	0x03, 0x50
        /*002a*/ 	.short	0x0000


	//----- nvinfo : EIATTR_MAXREG_COUNT
	.align		4
        /*002c*/ 	.byte	0x03, 0x1b
        /*002e*/ 	.short	0x00ff


	//----- nvinfo : EIATTR_MERCURY_ISA_VERSION
	.align		4
        /*0030*/ 	.byte	0x03, 0x5f
        /*0032*/ 	.short	0x0101


	//----- nvinfo : EIATTR_VRC_CTA_INIT_COUNT
	.align		4
        /*0034*/ 	.byte	0x02, 0x4a
	.zero		1
	.zero		1


	//----- nvinfo : EIATTR_EXIT_INSTR_OFFSETS
	.align		4
        /*0038*/ 	.byte	0x04, 0x1c
        /*003a*/ 	.short	(.L_23 - .L_22)


	//   ....[0]....
.L_22:
        /*003c*/ 	.word	0x00000060


	//----- nvinfo : EIATTR_CBANK_PARAM_SIZE
	.align		4
.L_23:
        /*0040*/ 	.byte	0x03, 0x19
        /*0042*/ 	.short	0x0010


	//----- nvinfo : EIATTR_PARAM_CBANK
	.align		4
        /*0044*/ 	.byte	0x04, 0x0a
        /*0046*/ 	.short	(.L_25 - .L_24)
	.align		4
.L_24:
        /*0048*/ 	.word	index@(.nv.constant0._Z13monitorKernelPdS_)
        /*004c*/ 	.short	0x0380
        /*004e*/ 	.short	0x0010


	//----- nvinfo : EIATTR_SW_WAR
	.align		4
.L_25:
        /*0050*/ 	.byte	0x04, 0x36
        /*0052*/ 	.short	(.L_27 - .L_26)
.L_26:
        /*0054*/ 	.word	0x00000008
.L_27:


//--------------------- .nv.info._Z10dataKernelPdS_S_iS_S_S_ --------------------------
	.section	.nv.info._Z10dataKernelPdS_S_iS_S_S_,"",@"SHT_CUDA_INFO"
	.sectionflags	@""
	.align	4


	//----- nvinfo : EIATTR_CUDA_API_VERSION
	.align		4
        /*0000*/ 	.byte	0x04, 0x37
        /*0002*/ 	.short	(.L_29 - .L_28)
.L_28:
        /*0004*/ 	.word	0x00000082


	//----- nvinfo : EIATTR_KPARAM_INFO
	.align		4
.L_29:
        /*0008*/ 	.byte	0x04, 0x17
        /*000a*/ 	.short	(.L_31 - .L_30)
.L_30:
        /*000c*/ 	.word	0x00000000
        /*0010*/ 	.short	0x0006
        /*0012*/ 	.short	0x0030
        /*0014*/ 	.byte	0x00, 0xf5, 0x21, 0x00


	//----- nvinfo : EIATTR_KPARAM_INFO
	.align		4
.L_31:
        /*0018*/ 	.byte	0x04, 0x17
        /*001a*/ 	.short	(.L_33 - .L_32)
.L_32:
        /*001c*/ 	.word	0x00000000
        /*0020*/ 	.short	0x0005
        /*0022*/ 	.short	0x0028
        /*0024*/ 	.byte	0x00, 0xf5, 0x21, 0x00


	//----- nvinfo : EIATTR_KPARAM_INFO
	.align		4
.L_33:
        /*0028*/ 	.byte	0x04, 0x17
        /*002a*/ 	.short	(.L_35 - .L_34)
.L_34:
        /*002c*/ 	.word	0x00000000
        /*0030*/ 	.short	0x0004
        /*0032*/ 	.short	0x0020
        /*0034*/ 	.byte	0x00, 0xf5, 0x21, 0x00


	//----- nvinfo : EIATTR_KPARAM_INFO
	.align		4
.L_35:
        /*0038*/ 	.byte	0x04, 0x17
        /*003a*/ 	.short	(.L_37 - .L_36)
.L_36:
        /*003c*/ 	.word	0x00000000
        /*0040*/ 	.short	0x0003
        /*0042*/ 	.short	0x0018
        /*0044*/ 	.byte	0x00, 0xf0, 0x11, 0x00


	//----- nvinfo : EIATTR_KPARAM_INFO
	.align		4
.L_37:
        /*0048*/ 	.byte	0x04, 0x17
        /*004a*/ 	.short	(.L_39 - .L_38)
.L_38:
        /*004c*/ 	.word	0x00000000
        /*0050*/ 	.short	0x0002
        /*0052*/ 	.short	0x0010
        /*0054*/ 	.byte	0x00, 0xf5, 0x21, 0x00


	//----- nvinfo : EIATTR_KPARAM_INFO
	.align		4
.L_39:
        /*0058*/ 	.byte	0x04, 0x17
        /*005a*/ 	.short	(.L_41 - .L_40)
.L_40:
        /*005c*/ 	.word	0x00000000
        /*0060*/ 	.short	0x0001
        /*0062*/ 	.short	0x0008
        /*0064*/ 	.byte	0x00, 0xf5, 0x21, 0x00


	//----- nvinfo : EIATTR_KPARAM_INFO
	.align		4
.L_41:
        /*0068*/ 	.byte	0x04, 0x17
        /*006a*/ 	.short	(.L_43 - .L_42)
.L_42:
        /*006c*/ 	.word	0x00000000
        /*0070*/ 	.short	0x0000
        /*0072*/ 	.short	0x0000
        /*0074*/ 	.byte	0x00, 0xf5, 0x21, 0x00


	//----- nvinfo : EIATTR_SPARSE_MMA_MASK
	.align		4
.L_43:
        /*0078*/ 	.byte	0x03, 0x50
        /*007a*/ 	.short	0x0000


	//----- nvinfo : EIATTR_MAXREG_COUNT
	.align		4
        /*007c*/ 	.byte	0x03, 0x1b
        /*007e*/ 	.short	0x00ff


	//----- nvinfo : EIATTR_NUM_BARRIERS
	.align		4
        /*0080*/ 	.byte	0x02, 0x4c
        /*0082*/ 	.byte	0x01
	.zero		1


	//----- nvinfo : EIATTR_MERCURY_ISA_VERSION
	.align		4
        /*0084*/ 	.byte	0x03, 0x5f
        /*0086*/ 	.short	0x0101


	//----- nvinfo : EIATTR_VRC_CTA_INIT_COUNT
	.align		4
        /*0088*/ 	.byte	0x02, 0x4a
	.zero		1
	.zero		1


	//----- nvinfo : EIATTR_EXIT_INSTR_OFFSETS
	.align		4
        /*008c*/ 	.byte	0x04, 0x1c
        /*008e*/ 	.short	(.L_45 - .L_44)


	//   ....[0]....
.L_44:
        /*0090*/ 	.word	0x00000480


	//   ....[1]....
        /*0094*/ 	.word	0x00001eb0


	//----- nvinfo : EIATTR_CRS_STACK_SIZE
	.align		4
.L_45:
        /*0098*/ 	.byte	0x04, 0x1e
        /*009a*/ 	.short	(.L_47 - .L_46)
.L_46:
        /*009c*/ 	.word	0x00000000


	//----- nvinfo : EIATTR_CBANK_PARAM_SIZE
	.align		4
.L_47:
        /*00a0*/ 	.byte	0x03, 0x19
        /*00a2*/ 	.short	0x0038


	//----- nvinfo : EIATTR_PARAM_CBANK
	.align		4
        /*00a4*/ 	.byte	0x04, 0x0a
        /*00a6*/ 	.short	(.L_49 - .L_48)
	.align		4
.L_48:
        /*00a8*/ 	.word	index@(.nv.constant0._Z10dataKernelPdS_S_iS_S_S_)
        /*00ac*/ 	.short	0x0380
        /*00ae*/ 	.short	0x0038


	//----- nvinfo : EIATTR_SW_WAR
	.align		4
.L_49:
        /*00b0*/ 	.byte	0x04, 0x36
        /*00b2*/ 	.short	(.L_51 - .L_50)
.L_50:
        /*00b4*/ 	.word	0x00000008
.L_51:


//--------------------- .nv.callgraph             --------------------------
	.section	.nv.callgraph,"",@"SHT_CUDA_CALLGRAPH"
	.align	4
	.sectionentsize	8
	.align		4
        /*0000*/ 	.word	0x00000000
	.align		4
        /*0004*/ 	.word	0xffffffff
	.align		4
        /*0008*/ 	.word	0x00000000
	.align		4
        /*000c*/ 	.word	0xfffffffe
	.align		4
        /*0010*/ 	.word	0x00000000
	.align		4
        /*0014*/ 	.word	0xfffffffd
	.align		4
        /*0018*/ 	.word	0x00000000
	.align		4
        /*001c*/ 	.word	0xfffffffc


//--------------------- .nv.constant4             --------------------------
	.section	.nv.constant4,"a",@progbits
	.align	8
	.align		8
.nv.constant4:
        /*0000*/ 	.dword	__cudart_i2opi_d
	.align		8
        /*0008*/ 	.dword	__cudart_sin_cos_coeffs


//--------------------- .text._Z13monitorKernelPdS_ --------------------------
	.section	.text._Z13monitorKernelPdS_,"ax",@progbits
	.align	128
        .global         _Z13monitorKernelPdS_
        .type           _Z13monitorKernelPdS_,@function
        .size           _Z13monitorKernelPdS_,(.L_x_30 - _Z13monitorKernelPdS_)
        .other          _Z13monitorKernelPdS_,@"STO_CUDA_ENTRY STV_DEFAULT"
_Z13monitorKernelPdS_:
.text._Z13monitorKernelPdS_:
[----:B------:R-:W-:Y:S08]  /*0000*/  LDC R1, c[0x0][0x37c] ;  /* 0x0000df00ff017b82 */ /* 0x000ff00000000800 */
[----:B------:R-:W0:Y:S01]  /*0010*/  LDC.64 R2, c[0x0][0x388] ;  /* 0x0000e200ff027b82 */ /* 0x000e220000000a00 */
[----:B------:R-:W0:Y:S02]  /*0020*/  LDCU.64 UR4, c[0x0][0x358] ;  /* 0x00006b00ff0477ac */ /* 0x000e240008000a00 */
[----:B0-----:R-:W2:Y:S05]  /*0030*/  LDG.E.64 R2, desc[UR4][R2.64] ;  /* 0x0000000402027981 */ /* 0x001eaa000c1e1b00 */
[----:B------:R-:W2:Y:S02]  /*0040*/  LDC.64 R4, c[0x0][0x380] ;  /* 0x0000e000ff047b82 */ /* 0x000ea40000000a00 */
[----:B--2---:R-:W-:Y:S01]  /*0050*/  STG.E.64 desc[UR4][R4.64], R2 ;  /* 0x0000000204007986 */ /* 0x004fe2000c101b04 */
[----:B------:R-:W-:Y:S05]  /*0060*/  EXIT ;  /* 0x000000000000794d */ /* 0x000fea0003800000 */
.L_x_0:
[----:B------:R-:W-:-:S00]  /*0070*/  BRA `(.L_x_0) ;  /* 0xfffffffc00fc7947 */ /* 0x000fc0000383ffff */
[----:B------:R-:W-:-:S00]  /*0080*/  NOP ;  /* 0x0000000000007918 */ /* 0x000fc00000000000 */
[----:B------:R-:W-:-:S00]  /*0090*/  NOP ;  /* 0x0000000000007918 */ /* 0x000fc00000000000 */
[----:B------:R-:W-:-:S00]  /*00a0*/  NOP ;  /* 0x0000000000007918 */ /* 0x000fc00000000000 */
[----:B------:R-:W-:-:S00]  /*00b0*/  NOP ;  /* 0x0000000000007918 */ /* 0x000fc00000000000 */
[----:B------:R-:W-:-:S00]  /*00c0*/  NOP ;  /* 0x0000000000007918 */ /* 0x000fc00000000000 */
[----:B------:R-:W-:-:S00]  /*00d0*/  NOP ;  /* 0x0000000000007918 */ /* 0x000fc00000000000 */
[----:B------:R-:W-:-:S00]  /*00e0*/  NOP ;  /* 0x0000000000007918 */ /* 0x000fc00000000000 */
[----:B------:R-:W-:-:S00]  /*00f0*/  NOP ;  /* 0x0000000000007918 */ /* 0x000fc00000000000 */
.L_x_30:


//--------------------- .text._Z10dataKernelPdS_S_iS_S_S_ --------------------------
	.section	.text._Z10dataKernelPdS_S_iS_S_S_,"ax",@progbits
	.align	128
        .global         _Z10dataKernelPdS_S_iS_S_S_
        .type           _Z10dataKernelPdS_S_iS_S_S_,@function
        .size           _Z10dataKernelPdS_S_iS_S_S_,(.L_x_29 - _Z10dataKernelPdS_S_iS_S_S_)
        .other          _Z10dataKernelPdS_S_iS_S_S_,@"STO_CUDA_ENTRY STV_DEFAULT"
_Z10dataKernelPdS_S_iS_S_S_:
.text._Z10dataKernelPdS_S_iS_S_S_:
[----:B------:R-:W0:Y:S01]  /*0000*/  LDC R1, c[0x0][0x37c] ;  /* 0x0000df00ff017b82 */ /* 0x000e220000000800 */
[----:B------:R-:W1:Y:S07]  /*0010*/  S2R R0, SR_TID.X ;  /* 0x0000000000007919 */ /* 0x000e6e0000002100 */
[----:B------:R-:W2:Y:S01]  /*0020*/  S2UR UR4, SR_CTAID.X ;  /* 0x00000000000479c3 */ /* 0x000ea20000002500 */
[----:B------:R-:W3:Y:S01]  /*0030*/  LDCU.64 UR6, c[0x0][0x358] ;  /* 0x00006b00ff0677ac */ /* 0x000ee20008000a00 */
[----:B0-----:R-:W-:-:S06]  /*0040*/  VIADD R1, R1, 0xffffffd8 ;  /* 0xffffffd801017836 */ /* 0x001fcc0000000000 */
[----:B------:R-:W2:Y:S08]  /*0050*/  LDC R3, c[0x0][0x360] ;  /* 0x0000d800ff037b82 */ /* 0x000eb00000000800 */
[----:B------:R-:W0:Y:S01]  /*0060*/  LDC.64 R8, c[0x0][0x380] ;  /* 0x0000e000ff087b82 */ /* 0x000e220000000a00 */
[----:B--2---:R-:W-:-:S04]  /*0070*/  IMAD R5, R3, UR4, RZ ;  /* 0x0000000403057c24 */ /* 0x004fc8000f8e02ff */
[----:B-1----:R-:W-:-:S04]  /*0080*/  IMAD.IADD R2, R5, 0x1, R0 ;  /* 0x0000000105027824 */ /* 0x002fc800078e0200 */
[----:B0-----:R-:W-:-:S06]  /*0090*/  IMAD.WIDE R8, R2, 0x8, R8 ;  /* 0x0000000802087825 */ /* 0x001fcc00078e0208 */
[----:B---3--:R-:W2:Y:S01]  /*00a0*/  LDG.E.64 R8, desc[UR6][R8.64] ;  /* 0x0000000608087981 */ /* 0x008ea2000c1e1b00 */
[----:B------:R-:W-:Y:S01]  /*00b0*/  BSSY.RECONVERGENT B0, `(.L_x_1) ;  /* 0x000001a000007945 */ /* 0x000fe20003800200 */
[----:B--2---:R-:W-:-:S14]  /*00c0*/  DSETP.NEU.AND P0, PT, |R8|, +INF , PT ;  /* 0x7ff000000800742a */ /* 0x004fdc0003f0d200 */
[----:B------:R-:W-:Y:S01]  /*00d0*/  @!P0 DMUL R6, RZ, R8 ;  /* 0x00000008ff068228 */ /* 0x000fe20000000000 */
[----:B------:R-:W-:Y:S01]  /*00e0*/  @!P0 IMAD.MOV.U32 R4, RZ, RZ, RZ ;  /* 0x000000ffff048224 */ /* 0x000fe200078e00ff */
[----:B------:R-:W-:Y:S09]  /*00f0*/  @!P0 BRA `(.L_x_2) ;  /* 0x0000000000548947 */ /* 0x000ff20003800000 */
[----:B------:R-:W-:Y:S01]  /*0100*/  UMOV UR4, 0x6dc9c883 ;  /* 0x6dc9c88300047882 */ /* 0x000fe20000000000 */
[----:B------:R-:W-:Y:S01]  /*0110*/  UMOV UR5, 0x3fe45f30 ;  /* 0x3fe45f3000057882 */ /* 0x000fe20000000000 */
[C---:B------:R-:W-:Y:S02]  /*0120*/  DSETP.GE.AND P0, PT, |R8|.reuse, 2.14748364800000000000e+09, PT ;  /* 0x41e000000800742a */ /* 0x040fe40003f06200 */
[----:B------:R-:W-:Y:S01]  /*0130*/  DMUL R10, R8, UR4 ;  /* 0x00000004080a7c28 */ /* 0x000fe20008000000 */
[----:B------:R-:W-:Y:S01]  /*0140*/  UMOV UR4, 0x54442d18 ;  /* 0x54442d1800047882 */ /* 0x000fe20000000000 */
[----:B------:R-:W-:-:S04]  /*0150*/  UMOV UR5, 0x3ff921fb ;  /* 0x3ff921fb00057882 */ /* 0x000fc80000000000 */
[----:B------:R-:W0:Y:S08]  /*0160*/  F2I.F64 R4, R10 ;  /* 0x0000000a00047311 */ /* 0x000e300000301100 */
[----:B0-----:R-:W0:Y:S02]  /*0170*/  I2F.F64 R6, R4 ;  /* 0x0000000400067312 */ /* 0x001e240000201c00 */
[----:B0-----:R-:W-:Y:S01]  /*0180*/  DFMA R12, R6, -UR4, R8 ;  /* 0x80000004060c7c2b */ /* 0x001fe20008000008 */
[----:B------:R-:W-:Y:S01]  /*0190*/  UMOV UR4, 0x33145c00 ;  /* 0x33145c0000047882 */ /* 0x000fe20000000000 */
[----:B------:R-:W-:-:S06]  /*01a0*/  UMOV UR5, 0x3c91a626 ;  /* 0x3c91a62600057882 */ /* 0x000fcc0000000000 */
[----:B------:R-:W-:Y:S01]  /*01b0*/  DFMA R12, R6, -UR4, R12 ;  /* 0x80000004060c7c2b */ /* 0x000fe2000800000c */
[----:B------:R-:W-:Y:S01]  /*01c0*/  UMOV UR4, 0x252049c0 ;  /* 0x252049c000047882 */ /* 0x000fe20000000000 */
[----:B------:R-:W-:-:S06]  /*01d0*/  UMOV UR5, 0x397b839a ;  /* 0x397b839a00057882 */ /* 0x000fcc0000000000 */
[----:B------:R-:W-:Y:S01]  /*01e0*/  DFMA R6, R6, -UR4, R12 ;  /* 0x8000000406067c2b */ /* 0x000fe2000800000c */
[----:B------:R-:W-:Y:S10]  /*01f0*/  @!P0 BRA `(.L_x_2) ;  /* 0x0000000000148947 */ /* 0x000ff40003800000 */
[----:B------:R-:W-:-:S07]  /*0200*/  MOV R4, 0x220 ;  /* 0x0000022000047802 */ /* 0x000fce0000000f00 */
[----:B------:R-:W-:Y:S05]  /*0210*/  CALL.REL.NOINC `($_Z10dataKernelPdS_S_iS_S_S_$__internal_trig_reduction_slowpathd) ;  /* 0x0000001c00287944 */ /* 0x000fea0003c00000 */
[----:B------:R-:W-:Y:S02]  /*0220*/  IMAD.MOV.U32 R4, RZ, RZ, R10 ;  /* 0x000000ffff047224 */ /* 0x000fe400078e000a */
[----:B------:R-:W-:Y:S02]  /*0230*/  IMAD.MOV.U32 R6, RZ, RZ, R16 ;  /* 0x000000ffff067224 */ /* 0x000fe400078e0010 */
[----:B------:R-:W-:-:S07]  /*0240*/  IMAD.MOV.U32 R7, RZ, RZ, R17 ;  /* 0x000000ffff077224 */ /* 0x000fce00078e0011 */
.L_x_2:
[----:B------:R-:W-:Y:S05]  /*0250*/  BSYNC.RECONVERGENT B0 ;  /* 0x0000000000007941 */ /* 0x000fea0003800200 */
.L_x_1:
[----:B------:R-:W0:Y:S01]  /*0260*/  LDCU.64 UR4, c[0x4][0x8] ;  /* 0x01000100ff0477ac */ /* 0x000e220008000a00 */
[----:B------:R-:W-:-:S05]  /*0270*/  IMAD.SHL.U32 R8, R4, 0x40, RZ ;  /* 0x0000004004087824 */ /* 0x000fca00078e00ff */
[----:B------:R-:W-:-:S04]  /*0280*/  LOP3.LUT R8, R8, 0x40, RZ, 0xc0, !PT ;  /* 0x0000004008087812 */ /* 0x000fc800078ec0ff */
[----:B0-----:R-:W-:-:S04]  /*0290*/  IADD3 R24, P0, PT, R8, UR4, RZ ;  /* 0x0000000408187c10 */ /* 0x001fc8000ff1e0ff */
[----:B------:R-:W-:-:S05]  /*02a0*/  IADD3.X R25, PT, PT, RZ, UR5, RZ, P0, !PT ;  /* 0x00000005ff197c10 */ /* 0x000fca00087fe4ff */
[----:B------:R-:W2:Y:S04]  /*02b0*/  LDG.E.128.CONSTANT R8, desc[UR6][R24.64] ;  /* 0x0000000618087981 */ /* 0x000ea8000c1e9d00 */
[----:B------:R-:W3:Y:S04]  /*02c0*/  LDG.E.128.CONSTANT R12, desc[UR6][R24.64+0x10] ;  /* 0x00001006180c7981 */ /* 0x000ee8000c1e9d00 */
[----:B------:R-:W4:Y:S01]  /*02d0*/  LDG.E.128.CONSTANT R16, desc[UR6][R24.64+0x20] ;  /* 0x0000200618107981 */ /* 0x000f22000c1e9d00 */
[----:B------:R-:W-:Y:S01]  /*02e0*/  LOP3.LUT R20, R4, 0x1, RZ, 0xc0, !PT ;  /* 0x0000000104147812 */ /* 0x000fe200078ec0ff */
[----:B------:R-:W-:-:S02]  /*02f0*/  IMAD.MOV.U32 R22, RZ, RZ, 0x20fd8164 ;  /* 0x20fd8164ff167424 */ /* 0x000fc400078e00ff */
[----:B------:R-:W-:Y:S01]  /*0300*/  IMAD.MOV.U32 R23, RZ, RZ, 0x3da8ff83 ;  /* 0x3da8ff83ff177424 */ /* 0x000fe200078e00ff */
[----:B------:R-:W-:Y:S01]  /*0310*/  ISETP.NE.U32.AND P0, PT, R20, 0x1, PT ;  /* 0x000000011400780c */ /* 0x000fe20003f05070 */
[----:B------:R-:W-:-:S03]  /*0320*/  DMUL R20, R6, R6 ;  /* 0x0000000606147228 */ /* 0x000fc60000000000 */
[----:B------:R-:W-:Y:S02]  /*0330*/  FSEL R22, R22, -8.06006814911005101289e+34, !P0 ;  /* 0xf9785eba16167808 */ /* 0x000fe40004000000 */
[----:B------:R-:W-:-:S06]  /*0340*/  FSEL R23, -R23, 0.11223486810922622681, !P0 ;  /* 0x3de5db6517177808 */ /* 0x000fcc0004000100 */
[----:B--2---:R-:W-:-:S08]  /*0350*/  DFMA R8, R20, R22, R8 ;  /* 0x000000161408722b */ /* 0x004fd00000000008 */
[C---:B------:R-:W-:Y:S01]  /*0360*/  DFMA R8, R20.reuse, R8, R10 ;  /* 0x000000081408722b */ /* 0x040fe2000000000a */
[----:B------:R-:W0:Y:S07]  /*0370*/  LDC.64 R10, c[0x0][0x3b0] ;  /* 0x0000ec00ff0a7b82 */ /* 0x000e2e0000000a00 */
[----:B---3--:R-:W-:-:S08]  /*0380*/  DFMA R8, R20, R8, R12 ;  /* 0x000000081408722b */ /* 0x008fd0000000000c */
[----:B------:R-:W-:-:S08]  /*0390*/  DFMA R8, R20, R8, R14 ;  /* 0x000000081408722b */ /* 0x000fd0000000000e */
[----:B----4-:R-:W-:-:S08]  /*03a0*/  DFMA R8, R20, R8, R16 ;  /* 0x000000081408722b */ /* 0x010fd00000000010 */
[----:B------:R-:W-:-:S08]  /*03b0*/  DFMA R8, R20, R8, R18 ;  /* 0x000000081408722b */ /* 0x000fd00000000012 */
[----:B------:R-:W-:Y:S02]  /*03c0*/  DFMA R6, R8, R6, R6 ;  /* 0x000000060806722b */ /* 0x000fe40000000006 */
[----:B------:R-:W-:-:S10]  /*03d0*/  DFMA R8, R20, R8, 1 ;  /* 0x3ff000001408742b */ /* 0x000fd40000000008 */
[----:B------:R-:W-:Y:S02]  /*03e0*/  FSEL R8, R8, R6, !P0 ;  /* 0x0000000608087208 */ /* 0x000fe40004000000 */
[----:B------:R-:W-:Y:S02]  /*03f0*/  FSEL R9, R9, R7, !P0 ;  /* 0x0000000709097208 */ /* 0x000fe40004000000 */
[----:B------:R-:W-:-:S04]  /*0400*/  LOP3.LUT P0, RZ, R4, 0x2, RZ, 0xc0, !PT ;  /* 0x0000000204ff7812 */ /* 0x000fc8000780c0ff */
[----:B------:R-:W-:-:S10]  /*0410*/  DADD R6, RZ, -R8 ;  /* 0x00000000ff067229 */ /* 0x000fd40000000808 */
[----:B------:R-:W-:Y:S02]  /*0420*/  FSEL R8, R8, R6, !P0 ;  /* 0x0000000608087208 */ /* 0x000fe40004000000 */
[----:B------:R-:W-:Y:S01]  /*0430*/  FSEL R9, R9, R7, !P0 ;  /* 0x0000000709097208 */ /* 0x000fe20004000000 */
[C---:B0-----:R-:W-:Y:S01]  /*0440*/  IMAD.WIDE R6, R2.reuse, 0x8, R10 ;  /* 0x0000000802067825 */ /* 0x041fe200078e020a */
[----:B------:R-:W-:-:S04]  /*0450*/  ISETP.NE.AND P0, PT, R2, RZ, PT ;  /* 0x000000ff0200720c */ /* 0x000fc80003f05270 */
[----:B------:R0:W-:Y:S01]  /*0460*/  STG.E.64 desc[UR6][R6.64], R8 ;  /* 0x0000000806007986 */ /* 0x0001e2000c101b06 */
[----:B------:R-:W-:Y:S08]  /*0470*/  BAR.SYNC.DEFER_BLOCKING 0x0 ;  /* 0x0000000000007b1d */ /* 0x000ff00000010000 */
[----:B------:R-:W-:Y:S05]  /*0480*/  @P0 EXIT ;  /* 0x000000000000094d */ /* 0x000fea0003800000 */
[----:B0-----:R-:W0:Y:S01]  /*0490*/  S2R R7, SR_CgaCtaId ;  /* 0x0000000000077919 */ /* 0x001e220000008800 */
[----:B------:R-:W1:Y:S01]  /*04a0*/  S2UR UR4, SR_CTAID.Y ;  /* 0x00000000000479c3 */ /* 0x000e620000002600 */
[----:B------:R-:W-:Y:S01]  /*04b0*/  MOV R2, 0x400 ;  /* 0x0000040000027802 */ /* 0x000fe20000000f00 */
[C---:B------:R-:W-:Y:S01]  /*04c0*/  IMAD R9, R3.reuse, R3, RZ ;  /* 0x0000000303097224 */ /* 0x040fe200078e02ff */
[----:B------:R-:W2:Y:S01]  /*04d0*/  S2R R6, SR_TID.Y ;  /* 0x0000000000067919 */ /* 0x000ea20000002200 */
[C---:B------:R-:W-:Y:S01]  /*04e0*/  IMAD.SHL.U32 R23, R3.reuse, 0x2, RZ ;  /* 0x0000000203177824 */ /* 0x040fe200078e00ff */
[C---:B------:R-:W-:Y:S01]  /*04f0*/  LOP3.LUT R8, R3.reuse, 0x7, RZ, 0xc0, !PT ;  /* 0x0000000703087812 */ /* 0x040fe200078ec0ff */
[----:B------:R-:W-:Y:S01]  /*0500*/  IMAD.MOV.U32 R21, RZ, RZ, R5 ;  /* 0x000000ffff157224 */ /* 0x000fe200078e0005 */
[----:B------:R-:W-:Y:S02]  /*0510*/  LOP3.LUT R20, R3, 0x3, RZ, 0xc0, !PT ;  /* 0x0000000303147812 */ /* 0x000fe400078ec0ff */
[----:B------:R-:W-:-:S02]  /*0520*/  CS2R R14, SRZ ;  /* 0x00000000000e7805 */ /* 0x000fc4000001ff00 */
[----:B------:R-:W-:Y:S01]  /*0530*/  LOP3.LUT R4, R3, 0x1, RZ, 0xc0, !PT ;  /* 0x0000000103047812 */ /* 0x000fe200078ec0ff */
[----:B------:R-:W-:Y:S02]  /*0540*/  VIADD R8, R8, 0xffffffff ;  /* 0xffffffff08087836 */ /* 0x000fe40000000000 */
[----:B------:R-:W-:Y:S02]  /*0550*/  VIADD R24, R20, 0xffffffff ;  /* 0xffffffff14187836 */ /* 0x000fe40000000000 */
[----:B-1----:R-:W-:-:S04]  /*0560*/  IMAD R23, R23, UR4, RZ ;  /* 0x0000000417177c24 */ /* 0x002fc8000f8e02ff */
[----:B------:R-:W-:Y:S02]  /*0570*/  VIADD R10, R23, 0x2 ;  /* 0x00000002170a7836 */ /* 0x000fe40000000000 */
[----:B------:R-:W-:Y:S01]  /*0580*/  IMAD.MOV.U32 R11, RZ, RZ, R23 ;  /* 0x000000ffff0b7224 */ /* 0x000fe200078e0017 */
[----:B0-----:R-:W-:Y:S02]  /*0590*/  LEA R18, R7, R2, 0x18 ;  /* 0x0000000207127211 */ /* 0x001fe400078ec0ff */
[C---:B------:R-:W-:Y:S01]  /*05a0*/  LOP3.LUT R2, R3.reuse, 0x7f8, RZ, 0xc0, !PT ;  /* 0x000007f803027812 */ /* 0x040fe200078ec0ff */
[----:B--2---:R-:W-:Y:S02]  /*05b0*/  IMAD R7, R3, R6, RZ ;  /* 0x0000000603077224 */ /* 0x004fe400078e02ff */
[----:B------:R-:W-:Y:S02]  /*05c0*/  IMAD R9, R9, 0x8, R18 ;  /* 0x0000000809097824 */ /* 0x000fe400078e0212 */
[----:B------:R-:W-:Y:S01]  /*05d0*/  IMAD R6, R6, 0x2, R0 ;  /* 0x0000000206067824 */ /* 0x000fe200078e0200 */
[----:B------:R-:W-:-:S05]  /*05e0*/  IADD3 R19, PT, PT, R7, R0, RZ ;  /* 0x0000000007137210 */ /* 0x000fca0007ffe0ff */
[C---:B------:R-:W-:Y:S02]  /*05f0*/  IMAD R18, R19.reuse, 0x8, R18 ;  /* 0x0000000813127824 */ /* 0x040fe400078e0212 */
[----:B------:R-:W-:-:S07]  /*0600*/  IMAD R19, R19, 0x8, R9 ;  /* 0x0000000813137824 */ /* 0x000fce00078e0209 */
.L_x_8:
[----:B------:R-:W0:Y:S01]  /*0610*/  LDC.64 R12, c[0x0][0x380] ;  /* 0x0000e000ff0c7b82 */ /* 0x000e220000000a00 */
[C---:B------:R-:W-:Y:S02]  /*0620*/  IMAD.IADD R17, R6.reuse, 0x1, R23 ;  /* 0x0000000106117824 */ /* 0x040fe400078e0217 */
[----:B------:R-:W-:Y:S02]  /*0630*/  IMAD.IADD R25, R6, 0x1, R21 ;  /* 0x0000000106197824 */ /* 0x000fe400078e0215 */
[----:B0-----:R-:W-:-:S04]  /*0640*/  IMAD.WIDE.U32 R16, R17, 0x8, R12 ;  /* 0x0000000811107825 */ /* 0x001fc800078e000c */
[----:B------:R-:W-:Y:S02]  /*0650*/  IMAD.WIDE R12, R25, 0x8, R12 ;  /* 0x00000008190c7825 */ /* 0x000fe400078e020c */
[----:B------:R-:W2:Y:S04]  /*0660*/  LDG.E.64 R16, desc[UR6][R16.64] ;  /* 0x0000000610107981 */ /* 0x000ea8000c1e1b00 */
[----:B------:R-:W3:Y:S01]  /*0670*/  LDG.E.64 R12, desc[UR6][R12.64] ;  /* 0x000000060c0c7981 */ /* 0x000ee2000c1e1b00 */
[C---:B------:R-:W-:Y:S02]  /*0680*/  IADD3 R23, PT, PT, R3.reuse, R23, RZ ;  /* 0x0000001703177210 */ /* 0x040fe40007ffe0ff */
[----:B------:R-:W-:Y:S02]  /*0690*/  ISETP.GE.U32.AND P0, PT, R3, 0x8, PT ;  /* 0x000000080300780c */ /* 0x000fe40003f06070 */
[----:B------:R-:W-:Y:S01]  /*06a0*/  ISETP.GE.U32.AND P2, PT, R23, R10, PT ;  /* 0x0000000a1700720c */ /* 0x000fe20003f46070 */
[----:B--2---:R0:W-:Y:S04]  /*06b0*/  STS.64 [R18], R16 ;  /* 0x0000001012007388 */ /* 0x0041e80000000a00 */
[----:B---3--:R0:W-:Y:S01]  /*06c0*/  STS.64 [R19], R12 ;  /* 0x0000000c13007388 */ /* 0x0081e20000000a00 */
[----:B------:R-:W-:Y:S06]  /*06d0*/  BAR.SYNC.DEFER_BLOCKING 0x0 ;  /* 0x0000000000007b1d */ /* 0x000fec0000010000 */
[----:B------:R1:W-:Y:S06]  /*06e0*/  MEMBAR.SC.CTA ;  /* 0x0000000000007992 */ /* 0x0003ec0000000000 */
[----:B-1----:R-:W-:Y:S01]  /*06f0*/  IMAD.MOV.U32 R22, RZ, RZ, RZ ;  /* 0x000000ffff167224 */ /* 0x002fe200078e00ff */
[----:B------:R-:W-:Y:S06]  /*0700*/  @!P0 BRA `(.L_x_3) ;  /* 0x0000000000ac8947 */ /* 0x000fec0003800000 */
[----:B------:R-:W1:Y:S01]  /*0710*/  S2UR UR5, SR_CgaCtaId ;  /* 0x00000000000579c3 */ /* 0x000e620000008800 */
[----:B------:R-:W-:Y:S02]  /*0720*/  UMOV UR4, 0x400 ;  /* 0x0000040000047882 */ /* 0x000fe40000000000 */
[----:B-1----:R-:W-:-:S03]  /*0730*/  ULEA UR5, UR5, UR4, 0x18 ;  /* 0x0000000405057291 */ /* 0x002fc6000f8ec0ff */
[----:B------:R-:W-:-:S09]  /*0740*/  UMOV UR4, URZ ;  /* 0x000000ff00047c82 */ /* 0x000fd20008000000 */
.L_x_4:
[----:B------:R-:W-:Y:S02]  /*0750*/  VIADD R22, R7, UR4 ;  /* 0x0000000407167c36 */ /* 0x000fe40008000000 */
[----:B0-----:R-:W-:Y:S01]  /*0760*/  IMAD R12, R3, UR4, R0 ;  /* 0x00000004030c7c24 */ /* 0x001fe2000f8e0200 */
[----:B------:R-:W-:Y:S02]  /*0770*/  UIADD3 UR4, UPT, UPT, UR4, 0x8, URZ ;  /* 0x0000000804047890 */ /* 0x000fe4000fffe0ff */
[----:B------:R-:W-:Y:S01]  /*0780*/  LEA R22, R22, UR5, 0x3 ;  /* 0x0000000516167c11 */ /* 0x000fe2000f8e18ff */
[----:B------:R-:W-:-:S03]  /*0790*/  IMAD R25, R12, 0x8, R9 ;  /* 0x000000080c197824 */ /* 0x000fc600078e0209 */
[----:B------:R-:W-:Y:S01]  /*07a0*/  ISETP.NE.AND P1, PT, R2, UR4, PT ;  /* 0x0000000402007c0c */ /* 0x000fe2000bf25270 */
[----:B------:R-:W-:Y:S01]  /*07b0*/  LDS.64 R16, [R22] ;  /* 0x0000000016107984 */ /* 0x000fe20000000a00 */
[----:B------:R-:W-:-:S03]  /*07c0*/  IMAD R28, R3, 0x8, R25 ;  /* 0x00000008031c7824 */ /* 0x000fc600078e0219 */
[----:B------:R0:W1:Y:S01]  /*07d0*/  LDS.64 R12, [R25] ;  /* 0x00000000190c7984 */ /* 0x0000620000000a00 */
[----:B------:R-:W-:-:S04]  /*07e0*/  IMAD R26, R3, 0x8, R28 ;  /* 0x00000008031a7824 */ /* 0x000fc800078e021c */
[----:B------:R-:W-:-:S04]  /*07f0*/  IMAD R27, R3, 0x8, R26 ;  /* 0x00000008031b7824 */ /* 0x000fc800078e021a */
[C---:B0-----:R-:W-:Y:S01]  /*0800*/  IMAD R25, R3.reuse, 0x8, R27 ;  /* 0x0000000803197824 */ /* 0x041fe200078e021b */
[----:B-1----:R-:W-:Y:S01]  /*0810*/  DFMA R14, R16, R12, R14 ;  /* 0x0000000c100e722b */ /* 0x002fe2000000000e */
[----:B------:R-:W-:Y:S04]  /*0820*/  LDS.64 R12, [R22+0x8] ;  /* 0x00000800160c7984 */ /* 0x000fe80000000a00 */
[----:B------:R0:W1:Y:S02]  /*0830*/  LDS.64 R16, [R28] ;  /* 0x000000001c107984 */ /* 0x0000640000000a00 */
[C---:B0-----:R-:W-:Y:S01]  /*0840*/  LEA R28, R3.reuse, R25, 0x3 ;  /* 0x00000019031c7211 */ /* 0x041fe200078e18ff */
[----:B-1----:R-:W-:Y:S01]  /*0850*/  DFMA R16, R12, R16, R14 ;  /* 0x000000100c10722b */ /* 0x002fe2000000000e */
[----:B------:R-:W-:Y:S04]  /*0860*/  LDS.64 R12, [R22+0x10] ;  /* 0x00001000160c7984 */ /* 0x000fe80000000a00 */
[----:B------:R0:W1:Y:S02]  /*0870*/  LDS.64 R14, [R26] ;  /* 0x000000001a0e7984 */ /* 0x0000640000000a00 */
[C---:B0-----:R-:W-:Y:S01]  /*0880*/  IMAD R26, R3.reuse, 0x8, R28 ;  /* 0x00000008031a7824 */ /* 0x041fe200078e021c */
[----:B-1----:R-:W-:Y:S01]  /*0890*/  DFMA R14, R12, R14, R16 ;  /* 0x0000000e0c0e722b */ /* 0x002fe20000000010 */
[----:B------:R-:W-:Y:S04]  /*08a0*/  LDS.64 R12, [R22+0x18] ;  /* 0x00001800160c7984 */ /* 0x000fe80000000a00 */
[----:B------:R0:W1:Y:S02]  /*08b0*/  LDS.64 R16, [R27] ;  /* 0x000000001b107984 */ /* 0x0000640000000a00 */
[----:B0-----:R-:W-:Y:S01]  /*08c0*/  IMAD R27, R3, 0x8, R26 ;  /* 0x00000008031b7824 */ /* 0x001fe200078e021a */
[----:B-1----:R-:W-:Y:S01]  /*08d0*/  DFMA R16, R12, R16, R14 ;  /* 0x000000100c10722b */ /* 0x002fe2000000000e */
[----:B------:R-:W-:Y:S04]  /*08e0*/  LDS.64 R12, [R22+0x20] ;  /* 0x00002000160c7984 */ /* 0x000fe80000000a00 */
[----:B------:R-:W0:Y:S03]  /*08f0*/  LDS.64 R14, [R25] ;  /* 0x00000000190e7984 */ /* 0x000e260000000a00 */
[----:B0-----:R-:W-:Y:S01]  /*0900*/  DFMA R14, R12, R14, R16 ;  /* 0x0000000e0c0e722b */ /* 0x001fe20000000010 */
[----:B------:R-:W-:Y:S04]  /*0910*/  LDS.64 R12, [R22+0x28] ;  /* 0x00002800160c7984 */ /* 0x000fe80000000a00 */
[----:B------:R-:W0:Y:S03]  /*0920*/  LDS.64 R16, [R28] ;  /* 0x000000001c107984 */ /* 0x000e260000000a00 */
[----:B0-----:R-:W-:-:S02]  /*0930*/  DFMA R16, R12, R16, R14 ;  /* 0x000000100c10722b */ /* 0x001fc4000000000e */
[----:B------:R-:W-:Y:S04]  /*0940*/  LDS.64 R14, [R22+0x30] ;  /* 0x00003000160e7984 */ /* 0x000fe80000000a00 */
[----:B------:R-:W0:Y:S02]  /*0950*/  LDS.64 R12, [R26] ;  /* 0x000000001a0c7984 */ /* 0x000e240000000a00 */
[----:B0-----:R-:W-:Y:S02]  /*0960*/  DFMA R14, R14, R12, R16 ;  /* 0x0000000c0e0e722b */ /* 0x001fe40000000010 */
[----:B------:R-:W-:Y:S04]  /*0970*/  LDS.64 R16, [R22+0x38] ;  /* 0x0000380016107984 */ /* 0x000fe80000000a00 */
[----:B------:R-:W0:Y:S02]  /*0980*/  LDS.64 R12, [R27] ;  /* 0x000000001b0c7984 */ /* 0x000e240000000a00 */
[----:B0-----:R-:W-:Y:S01]  /*0990*/  DFMA R14, R16, R12, R14 ;  /* 0x0000000c100e722b */ /* 0x001fe2000000000e */
[----:B------:R-:W-:Y:S10]  /*09a0*/  @P1 BRA `(.L_x_4) ;  /* 0xfffffffc00681947 */ /* 0x000ff4000383ffff */
[----:B------:R-:W-:-:S07]  /*09b0*/  IMAD.MOV.U32 R22, RZ, RZ, R2 ;  /* 0x000000ffff167224 */ /* 0x000fce00078e0002 */
.L_x_3:
[----:B0-----:R-:W-:-:S04]  /*09c0*/  LOP3.LUT R12, R3, 0x7, RZ, 0xc0, !PT ;  /* 0x00000007030c7812 */ /* 0x001fc800078ec0ff */
[----:B------:R-:W-:-:S13]  /*09d0*/  ISETP.NE.AND P1, PT, R12, RZ, PT ;  /* 0x000000ff0c00720c */ /* 0x000fda0003f25270 */
[----:B------:R-:W-:Y:S05]  /*09e0*/  @!P1 BRA `(.L_x_5) ;  /* 0x0000000000e09947 */ /* 0x000fea0003800000 */
[----:B------:R-:W-:Y:S02]  /*09f0*/  ISETP.GE.U32.AND P3, PT, R8, 0x3, PT ;  /* 0x000000030800780c */ /* 0x000fe40003f66070 */
[----:B------:R-:W-:-:S11]  /*0a00*/  ISETP.NE.AND P4, PT, R20, RZ, PT ;  /* 0x000000ff1400720c */ /* 0x000fd60003f85270 */
[----:B------:R-:W-:Y:S05]  /*0a10*/  @!P3 BRA `(.L_x_6) ;  /* 0x00000000005cb947 */ /* 0x000fea0003800000 */
[----:B------:R-:W0:Y:S01]  /*0a20*/  S2UR UR5, SR_CgaCtaId ;  /* 0x00000000000579c3 */ /* 0x000e220000008800 */
[----:B------:R-:W-:Y:S01]  /*0a30*/  UMOV UR4, 0x400 ;  /* 0x0000040000047882 */ /* 0x000fe20000000000 */
[----:B------:R-:W-:Y:S02]  /*0a40*/  IMAD.IADD R25, R7, 0x1, R22 ;  /* 0x0000000107197824 */ /* 0x000fe400078e0216 */
[C---:B------:R-:W-:Y:S02]  /*0a50*/  IMAD R12, R22.reuse, R3, R0 ;  /* 0x00000003160c7224 */ /* 0x040fe400078e0200 */
[----:B------:R-:W-:Y:S02]  /*0a60*/  VIADD R22, R22, 0x4 ;  /* 0x0000000416167836 */ /* 0x000fe40000000000 */
[----:B------:R-:W-:-:S04]  /*0a70*/  IMAD R26, R12, 0x8, R9 ;  /* 0x000000080c1a7824 */ /* 0x000fc800078e0209 */
[C---:B------:R-:W-:Y:S01]  /*0a80*/  IMAD R28, R3.reuse, 0x8, R26 ;  /* 0x00000008031c7824 */ /* 0x040fe200078e021a */
[----:B------:R-:W-:Y:S03]  /*0a90*/  LDS.64 R12, [R26] ;  /* 0x000000001a0c7984 */ /* 0x000fe60000000a00 */
[----:B------:R-:W-:Y:S01]  /*0aa0*/  IMAD R27, R3, 0x8, R28 ;  /* 0x00000008031b7824 */ /* 0x000fe200078e021c */
[----:B0-----:R-:W-:-:S06]  /*0ab0*/  ULEA UR4, UR5, UR4, 0x18 ;  /* 0x0000000405047291 */ /* 0x001fcc000f8ec0ff */
[----:B------:R-:W-:-:S05]  /*0ac0*/  LEA R25, R25, UR4, 0x3 ;  /* 0x0000000419197c11 */ /* 0x000fca000f8e18ff */
[----:B------:R-:W0:Y:S02]  /*0ad0*/  LDS.64 R16, [R25] ;  /* 0x0000000019107984 */ /* 0x000e240000000a00 */
[----:B0-----:R-:W-:Y:S02]  /*0ae0*/  DFMA R14, R16, R12, R14 ;  /* 0x0000000c100e722b */ /* 0x001fe4000000000e */
[----:B------:R-:W-:Y:S04]  /*0af0*/  LDS.64 R12, [R25+0x8] ;  /* 0x00000800190c7984 */ /* 0x000fe80000000a00 */
[----:B------:R-:W0:Y:S02]  /*0b00*/  LDS.64 R16, [R28] ;  /* 0x000000001c107984 */ /* 0x000e240000000a00 */
[----:B0-----:R-:W-:-:S02]  /*0b10*/  DFMA R16, R12, R16, R14 ;  /* 0x000000100c10722b */ /* 0x001fc4000000000e */
[----:B------:R-:W-:Y:S04]  /*0b20*/  LDS.64 R14, [R25+0x10] ;  /* 0x00001000190e7984 */ /* 0x000fe80000000a00 */
[----:B------:R-:W0:Y:S02]  /*0b30*/  LDS.64 R12, [R27] ;  /* 0x000000001b0c7984 */ /* 0x000e240000000a00 */
[----:B0-----:R-:W-:Y:S01]  /*0b40*/  DFMA R14, R14, R12, R16 ;  /* 0x0000000c0e0e722b */ /* 0x001fe20000000010 */
[----:B------:R-:W-:Y:S01]  /*0b50*/  LEA R12, R3, R27, 0x3 ;  /* 0x0000001b030c7211 */ /* 0x000fe200078e18ff */
[----:B------:R-:W-:Y:S05]  /*0b60*/  LDS.64 R16, [R25+0x18] ;  /* 0x0000180019107984 */ /* 0x000fea0000000a00 */
[----:B------:R-:W0:Y:S02]  /*0b70*/  LDS.64 R12, [R12] ;  /* 0x000000000c0c7984 */ /* 0x000e240000000a00 */
[----:B0-----:R-:W-:-:S11]  /*0b80*/  DFMA R14, R16, R12, R14 ;  /* 0x0000000c100e722b */ /* 0x001fd6000000000e */
.L_x_6:
[----:B------:R-:W-:Y:S05]  /*0b90*/  @!P4 BRA `(.L_x_5) ;  /* 0x000000000074c947 */ /* 0x000fea0003800000 */
[----:B------:R-:W-:Y:S02]  /*0ba0*/  ISETP.NE.AND P3, PT, R24, RZ, PT ;  /* 0x000000ff1800720c */ /* 0x000fe40003f65270 */
        /* <DEDUP_REMOVED lines=8> */
[----:B------:R-:W-:Y:S01]  /*0c30*/  IMAD R27, R3, 0x8, R26 ;  /* 0x00000008031b7824 */ /* 0x000fe200078e021a */
[----:B------:R-:W-:Y:S01]  /*0c40*/  LDS.64 R16, [R26] ;  /* 0x000000001a107984 */ /* 0x000fe20000000a00 */
[----:B0-----:R-:W-:-:S06]  /*0c50*/  ULEA UR4, UR5, UR4, 0x18 ;  /* 0x0000000405047291 */ /* 0x001fcc000f8ec0ff */
[----:B------:R-:W-:-:S05]  /*0c60*/  LEA R25, R12, UR4, 0x3 ;  /* 0x000000040c197c11 */ /* 0x000fca000f8e18ff */
[----:B------:R-:W0:Y:S02]  /*0c70*/  LDS.64 R12, [R25] ;  /* 0x00000000190c7984 */ /* 0x000e240000000a00 */
[----:B0-----:R-:W-:Y:S02]  /*0c80*/  DFMA R16, R12, R16, R14 ;  /* 0x000000100c10722b */ /* 0x001fe4000000000e */
[----:B------:R-:W-:Y:S04]  /*0c90*/  LDS.64 R12, [R25+0x8] ;  /* 0x00000800190c7984 */ /* 0x000fe80000000a00 */
[----:B------:R-:W0:Y:S02]  /*0ca0*/  LDS.64 R14, [R27] ;  /* 0x000000001b0e7984 */ /* 0x000e240000000a00 */
[----:B0-----:R-:W-:-:S11]  /*0cb0*/  DFMA R14, R12, R14, R16 ;  /* 0x0000000e0c0e722b */ /* 0x001fd60000000010 */
.L_x_7:
[----:B------:R-:W-:Y:S05]  /*0cc0*/  @!P4 BRA `(.L_x_5) ;  /* 0x000000000028c947 */ /* 0x000fea0003800000 */
[----:B------:R-:W0:Y:S01]  /*0cd0*/  S2UR UR5, SR_CgaCtaId ;  /* 0x00000000000579c3 */ /* 0x000e220000008800 */
[----:B------:R-:W-:Y:S01]  /*0ce0*/  UMOV UR4, 0x400 ;  /* 0x0000040000047882 */ /* 0x000fe20000000000 */
[----:B------:R-:W-:Y:S02]  /*0cf0*/  IMAD R16, R3, R22, R0 ;  /* 0x0000001603107224 */ /* 0x000fe400078e0200 */
[----:B------:R-:W-:Y:S02]  /*0d00*/  IMAD.IADD R12, R7, 0x1, R22 ;  /* 0x00000001070c7824 */ /* 0x000fe400078e0216 */
[----:B------:R-:W-:Y:S01]  /*0d10*/  IMAD R13, R16, 0x8, R9 ;  /* 0x00000008100d7824 */ /* 0x000fe200078e0209 */
[----:B0-----:R-:W-:-:S06]  /*0d20*/  ULEA UR4, UR5, UR4, 0x18 ;  /* 0x0000000405047291 */ /* 0x001fcc000f8ec0ff */
[----:B------:R-:W-:Y:S02]  /*0d30*/  LEA R16, R12, UR4, 0x3 ;  /* 0x000000040c107c11 */ /* 0x000fe4000f8e18ff */
[----:B------:R-:W-:Y:S04]  /*0d40*/  LDS.64 R12, [R13] ;  /* 0x000000000d0c7984 */ /* 0x000fe80000000a00 */
[----:B------:R-:W0:Y:S02]  /*0d50*/  LDS.64 R16, [R16] ;  /* 0x0000000010107984 */ /* 0x000e240000000a00 */
[----:B0-----:R-:W-:-:S11]  /*0d60*/  DFMA R14, R16, R12, R14 ;  /* 0x0000000c100e722b */ /* 0x001fd6000000000e */
.L_x_5:
[----:B------:R-:W-:Y:S01]  /*0d70*/  SHF.L.U32 R12, R3, 0x1, RZ ;  /* 0x00000001030c7819 */ /* 0x000fe200000006ff */
[----:B------:R-:W-:Y:S04]  /*0d80*/  BAR.SYNC.DEFER_BLOCKING 0x0 ;  /* 0x0000000000007b1d */ /* 0x000fe80000010000 */
[----:B------:R-:W-:Y:S02]  /*0d90*/  IMAD.IADD R21, R12, 0x1, R21 ;  /* 0x000000010c157824 */ /* 0x000fe400078e0215 */
[----:B------:R-:W-:Y:S05]  /*0da0*/  @!P2 BRA `(.L_x_8) ;  /* 0xfffffff80018a947 */ /* 0x000fea000383ffff */
[----:B------:R-:W0:Y:S01]  /*0db0*/  S2R R20, SR_TID.Y ;  /* 0x0000000000147919 */ /* 0x000e220000002200 */
[----:B------:R-:W1:Y:S01]  /*0dc0*/  LDC.64 R12, c[0x0][0x3a0] ;  /* 0x0000e800ff0c7b82 */ /* 0x000e620000000a00 */
[----:B------:R-:W-:Y:S02]  /*0dd0*/  IMAD.MOV.U32 R21, RZ, RZ, R5 ;  /* 0x000000ffff157224 */ /* 0x000fe400078e0005 */
[--C-:B------:R-:W-:Y:S02]  /*0de0*/  IMAD.MOV.U32 R23, RZ, RZ, R11.reuse ;  /* 0x000000ffff177224 */ /* 0x100fe400078e000b */
[----:B0-----:R-:W-:-:S04]  /*0df0*/  IMAD R20, R20, 0x2, R11 ;  /* 0x0000000214147824 */ /* 0x001fc800078e020b */
[----:B-1----:R-:W-:Y:S01]  /*0e00*/  IMAD.WIDE.U32 R16, R20, 0x8, R12 ;  /* 0x0000000814107825 */ /* 0x002fe200078e000c */
[----:B------:R-:W-:-:S04]  /*0e10*/  CS2R R12, SRZ ;  /* 0x00000000000c7805 */ /* 0x000fc8000001ff00 */
[----:B------:R0:W-:Y:S03]  /*0e20*/  STG.E.64 desc[UR6][R16.64], R14 ;  /* 0x0000000e10007986 */ /* 0x0001e6000c101b06 */
.L_x_14:
[----:B0-----:R-:W0:Y:S01]  /*0e30*/  LDC.64 R16, c[0x0][0x390] ;  /* 0x0000e400ff107b82 */ /* 0x001e220000000a00 */
[C---:B------:R-:W-:Y:S02]  /*0e40*/  IMAD.IADD R25, R6.reuse, 0x1, R23 ;  /* 0x0000000106197824 */ /* 0x040fe400078e0217 */
[----:B------:R-:W-:-:S05]  /*0e50*/  IMAD.IADD R27, R6, 0x1, R21 ;  /* 0x00000001061b7824 */ /* 0x000fca00078e0215 */
[----:B------:R-:W1:Y:S01]  /*0e60*/  LDC.64 R14, c[0x0][0x380] ;  /* 0x0000e000ff0e7b82 */ /* 0x000e620000000a00 */
[----:B0-----:R-:W-:-:S06]  /*0e70*/  IMAD.WIDE.U32 R16, R25, 0x8, R16 ;  /* 0x0000000819107825 */ /* 0x001fcc00078e0010 */
[----:B------:R-:W2:Y:S01]  /*0e80*/  LDG.E.64 R16, desc[UR6][R16.64] ;  /* 0x0000000610107981 */ /* 0x000ea2000c1e1b00 */
[----:B-1----:R-:W-:-:S06]  /*0e90*/  IMAD.WIDE R14, R27, 0x8, R14 ;  /* 0x000000081b0e7825 */ /* 0x002fcc00078e020e */
[----:B------:R-:W3:Y:S01]  /*0ea0*/  LDG.E.64 R14, desc[UR6][R14.64] ;  /* 0x000000060e0e7981 */ /* 0x000ee2000c1e1b00 */
[----:B------:R-:W-:-:S05]  /*0eb0*/  IMAD.IADD R23, R3, 0x1, R23 ;  /* 0x0000000103177824 */ /* 0x000fca00078e0217 */
[----:B------:R-:W-:Y:S01]  /*0ec0*/  ISETP.GE.U32.AND P2, PT, R23, R10, PT ;  /* 0x0000000a1700720c */ /* 0x000fe20003f46070 */
[----:B--2---:R0:W-:Y:S04]  /*0ed0*/  STS.64 [R18], R16 ;  /* 0x0000001012007388 */ /* 0x0041e80000000a00 */
[----:B---3--:R0:W-:Y:S01]  /*0ee0*/  STS.64 [R19], R14 ;  /* 0x0000000e13007388 */ /* 0x0081e20000000a00 */
[----:B------:R-:W-:Y:S06]  /*0ef0*/  BAR.SYNC.DEFER_BLOCKING 0x0 ;  /* 0x0000000000007b1d */ /* 0x000fec0000010000 */
[----:B------:R1:W-:Y:S06]  /*0f00*/  MEMBAR.SC.CTA ;  /* 0x0000000000007992 */ /* 0x0003ec0000000000 */
[----:B-1----:R-:W-:Y:S01]  /*0f10*/  MOV R22, RZ ;  /* 0x000000ff00167202 */ /* 0x002fe20000000f00 */
[----:B------:R-:W-:Y:S06]  /*0f20*/  @!P0 BRA `(.L_x_9) ;  /* 0x0000000000ac8947 */ /* 0x000fec0003800000 */
[----:B------:R-:W1:Y:S01]  /*0f30*/  S2UR UR5, SR_CgaCtaId ;  /* 0x00000000000579c3 */ /* 0x000e620000008800 */
[----:B------:R-:W-:Y:S02]  /*0f40*/  UMOV UR4, 0x400 ;  /* 0x0000040000047882 */ /* 0x000fe40000000000 */
[----:B-1----:R-:W-:-:S03]  /*0f50*/  ULEA UR5, UR5, UR4, 0x18 ;  /* 0x0000000405057291 */ /* 0x002fc6000f8ec0ff */
[----:B------:R-:W-:-:S09]  /*0f60*/  UMOV UR4, URZ ;  /* 0x000000ff00047c82 */ /* 0x000fd20008000000 */
.L_x_10:
        /* <DEDUP_REMOVED lines=11> */
[----:B0-----:R-:W-:-:S05]  /*1020*/  IMAD R24, R3, 0x8, R25 ;  /* 0x0000000803187824 */ /* 0x001fca00078e0219 */
[C---:B------:R-:W-:Y:S01]  /*1030*/  LEA R29, R3.reuse, R24, 0x3 ;  /* 0x00000018031d7211 */ /* 0x040fe200078e18ff */
[----:B-1----:R-:W-:Y:S01]  /*1040*/  DFMA R14, R16, R14, R12 ;  /* 0x0000000e100e722b */ /* 0x002fe2000000000c */
[----:B------:R-:W-:Y:S04]  /*1050*/  LDS.64 R12, [R22+0x8] ;  /* 0x00000800160c7984 */ /* 0x000fe80000000a00 */
[----:B------:R0:W1:Y:S02]  /*1060*/  LDS.64 R16, [R28] ;  /* 0x000000001c107984 */ /* 0x0000640000000a00 */
[----:B0-----:R-:W-:Y:S01]  /*1070*/  IMAD R28, R3, 0x8, R29 ;  /* 0x00000008031c7824 */ /* 0x001fe200078e021d */
[----:B-1----:R-:W-:Y:S01]  /*1080*/  DFMA R16, R12, R16, R14 ;  /* 0x000000100c10722b */ /* 0x002fe2000000000e */
[----:B------:R-:W-:Y:S04]  /*1090*/  LDS.64 R12, [R22+0x10] ;  /* 0x00001000160c7984 */ /* 0x000fe80000000a00 */
[----:B------:R-:W0:Y:S04]  /*10a0*/  LDS.64 R14, [R26] ;  /* 0x000000001a0e7984 */ /* 0x000e280000000a00 */
[----:B------:R-:W-:Y:S01]  /*10b0*/  LDS.64 R26, [R29] ;  /* 0x000000001d1a7984 */ /* 0x000fe20000000a00 */
[----:B0-----:R-:W-:-:S03]  /*10c0*/  DFMA R14, R12, R14, R16 ;  /* 0x0000000e0c0e722b */ /* 0x001fc60000000010 */
[----:B------:R-:W-:Y:S04]  /*10d0*/  LDS.64 R12, [R22+0x18] ;  /* 0x00001800160c7984 */ /* 0x000fe80000000a00 */
[----:B------:R-:W0:Y:S02]  /*10e0*/  LDS.64 R16, [R25] ;  /* 0x0000000019107984 */ /* 0x000e240000000a00 */
[----:B0-----:R-:W-:Y:S02]  /*10f0*/  DFMA R16, R12, R16, R14 ;  /* 0x000000100c10722b */ /* 0x001fe4000000000e */
[----:B------:R-:W-:Y:S04]  /*1100*/  LDS.64 R12, [R22+0x20] ;  /* 0x00002000160c7984 */ /* 0x000fe80000000a00 */
[----:B------:R-:W0:Y:S04]  /*1110*/  LDS.64 R14, [R24] ;  /* 0x00000000180e7984 */ /* 0x000e280000000a00 */
[----:B------:R-:W-:Y:S01]  /*1120*/  LDS.64 R24, [R22+0x30] ;  /* 0x0000300016187984 */ /* 0x000fe20000000a00 */
[----:B0-----:R-:W-:-:S03]  /*1130*/  DFMA R14, R12, R14, R16 ;  /* 0x0000000e0c0e722b */ /* 0x001fc60000000010 */
[----:B------:R-:W0:Y:S04]  /*1140*/  LDS.64 R12, [R22+0x28] ;  /* 0x00002800160c7984 */ /* 0x000e280000000a00 */
[----:B------:R-:W1:Y:S01]  /*1150*/  LDS.64 R16, [R28] ;  /* 0x000000001c107984 */ /* 0x000e620000000a00 */
[----:B0-----:R-:W-:Y:S01]  /*1160*/  DFMA R26, R12, R26, R14 ;  /* 0x0000001a0c1a722b */ /* 0x001fe2000000000e */
[----:B------:R-:W-:Y:S02]  /*1170*/  IMAD R12, R3, 0x8, R28 ;  /* 0x00000008030c7824 */ /* 0x000fe400078e021c */
[----:B------:R-:W-:Y:S04]  /*1180*/  LDS.64 R14, [R22+0x38] ;  /* 0x00003800160e7984 */ /* 0x000fe80000000a00 */
[----:B------:R-:W0:Y:S01]  /*1190*/  LDS.64 R12, [R12] ;  /* 0x000000000c0c7984 */ /* 0x000e220000000a00 */
[----:B-1----:R-:W-:-:S08]  /*11a0*/  DFMA R16, R24, R16, R26 ;  /* 0x000000101810722b */ /* 0x002fd0000000001a */
[----:B0-----:R-:W-:Y:S01]  /*11b0*/  DFMA R12, R14, R12, R16 ;  /* 0x0000000c0e0c722b */ /* 0x001fe20000000010 */
[----:B------:R-:W-:Y:S10]  /*11c0*/  @P3 BRA `(.L_x_10) ;  /* 0xfffffffc00683947 */ /* 0x000ff4000383ffff */
[----:B------:R-:W-:-:S07]  /*11d0*/  IMAD.MOV.U32 R22, RZ, RZ, R2 ;  /* 0x000000ffff167224 */ /* 0x000fce00078e0002 */
.L_x_9:
[----:B------:R-:W-:Y:S05]  /*11e0*/  @!P1 BRA `(.L_x_11) ;  /* 0x0000000000e89947 */ /* 0x000fea0003800000 */
[----:B------:R-:W-:-:S13]  /*11f0*/  ISETP.GE.U32.AND P3, PT, R8, 0x3, PT ;  /* 0x000000030800780c */ /* 0x000fda0003f66070 */
[----:B------:R-:W-:Y:S05]  /*1200*/  @!P3 BRA `(.L_x_12) ;  /* 0x00000000005cb947 */ /* 0x000fea0003800000 */
[----:B------:R-:W1:Y:S01]  /*1210*/  S2UR UR5, SR_CgaCtaId ;  /* 0x00000000000579c3 */ /* 0x000e620000008800 */
[----:B------:R-:W-:Y:S01]  /*1220*/  UMOV UR4, 0x400 ;  /* 0x0000040000047882 */ /* 0x000fe20000000000 */
[----:B------:R-:W-:Y:S02]  /*1230*/  IMAD.IADD R24, R7, 0x1, R22 ;  /* 0x0000000107187824 */ /* 0x000fe400078e0216 */
[C---:B0-----:R-:W-:Y:S02]  /*1240*/  IMAD R14, R22.reuse, R3, R0 ;  /* 0x00000003160e7224 */ /* 0x041fe400078e0200 */
[----:B------:R-:W-:Y:S02]  /*1250*/  VIADD R22, R22, 0x4 ;  /* 0x0000000416167836 */ /* 0x000fe40000000000 */
[----:B------:R-:W-:-:S04]  /*1260*/  IMAD R25, R14, 0x8, R9 ;  /* 0x000000080e197824 */ /* 0x000fc800078e0209 */
[C---:B------:R-:W-:Y:S01]  /*1270*/  IMAD R28, R3.reuse, 0x8, R25 ;  /* 0x00000008031c7824 */ /* 0x040fe200078e0219 */
[----:B------:R-:W-:Y:S04]  /*1280*/  LDS.64 R14, [R25] ;  /* 0x00000000190e7984 */ /* 0x000fe80000000a00 */
[----:B------:R-:W-:-:S05]  /*1290*/  LEA R26, R3, R28, 0x3 ;  /* 0x0000001c031a7211 */ /* 0x000fca00078e18ff */
[----:B------:R-:W-:Y:S01]  /*12a0*/  IMAD R27, R3, 0x8, R26 ;  /* 0x00000008031b7824 */ /* 0x000fe200078e021a */
[----:B-1----:R-:W-:-:S06]  /*12b0*/  ULEA UR4, UR5, UR4, 0x18 ;  /* 0x0000000405047291 */ /* 0x002fcc000f8ec0ff */
        /* <DEDUP_REMOVED lines=8> */
[----:B0-----:R-:W-:Y:S02]  /*1340*/  DFMA R12, R14, R12, R16 ;  /* 0x0000000c0e0c722b */ /* 0x001fe40000000010 */
[----:B------:R-:W-:Y:S04]  /*1350*/  LDS.64 R16, [R24+0x18] ;  /* 0x0000180018107984 */ /* 0x000fe80000000a00 */
[----:B------:R-:W0:Y:S02]  /*1360*/  LDS.64 R14, [R27] ;  /* 0x000000001b0e7984 */ /* 0x000e240000000a00 */
[----:B0-----:R-:W-:-:S11]  /*1370*/  DFMA R12, R16, R14, R12 ;  /* 0x0000000e100c722b */ /* 0x001fd6000000000c */
.L_x_12:
[----:B0-----:R-:W-:-:S04]  /*1380*/  LOP3.LUT R14, R3, 0x3, RZ, 0xc0, !PT ;  /* 0x00000003030e7812 */ /* 0x001fc800078ec0ff */
[----:B------:R-:W-:-:S13]  /*1390*/  ISETP.NE.AND P3, PT, R14, RZ, PT ;  /* 0x000000ff0e00720c */ /* 0x000fda0003f65270 */
[----:B------:R-:W-:Y:S05]  /*13a0*/  @!P3 BRA `(.L_x_11) ;  /* 0x000000000078b947 */ /* 0x000fea0003800000 */
[----:B------:R-:W-:Y:S01]  /*13b0*/  VIADD R14, R14, 0xffffffff ;  /* 0xffffffff0e0e7836 */ /* 0x000fe20000000000 */
[----:B------:R-:W-:-:S04]  /*13c0*/  ISETP.NE.AND P4, PT, R4, RZ, PT ;  /* 0x000000ff0400720c */ /* 0x000fc80003f85270 */
[----:B------:R-:W-:-:S13]  /*13d0*/  ISETP.NE.AND P3, PT, R14, RZ, PT ;  /* 0x000000ff0e00720c */ /* 0x000fda0003f65270 */
[----:B------:R-:W-:Y:S05]  /*13e0*/  @!P3 BRA `(.L_x_13) ;  /* 0x00000000003cb947 */ /* 0x000fea0003800000 */
[----:B------:R-:W0:Y:S01]  /*13f0*/  S2UR UR5, SR_CgaCtaId ;  /* 0x00000000000579c3 */ /* 0x000e220000008800 */
[----:B------:R-:W-:Y:S01]  /*1400*/  UMOV UR4, 0x400 ;  /* 0x0000040000047882 */ /* 0x000fe20000000000 */
[----:B------:R-:W-:Y:S02]  /*1410*/  IMAD.IADD R14, R7, 0x1, R22 ;  /* 0x00000001070e7824 */ /* 0x000fe400078e0216 */
[C---:B------:R-:W-:Y:S01]  /*1420*/  IMAD R16, R22.reuse, R3, R0 ;  /* 0x0000000316107224 */ /* 0x040fe200078e0200 */
[----:B------:R-:W-:-:S03]  /*1430*/  IADD3 R22, PT, PT, R22, 0x2, RZ ;  /* 0x0000000216167810 */ /* 0x000fc60007ffe0ff */
        /* <DEDUP_REMOVED lines=10> */
.L_x_13:
        /* <DEDUP_REMOVED lines=11> */
.L_x_11:
[----:B------:R-:W-:Y:S01]  /*1590*/  IMAD.SHL.U32 R22, R3, 0x2, RZ ;  /* 0x0000000203167824 */ /* 0x000fe200078e00ff */
[----:B------:R-:W-:Y:S03]  /*15a0*/  BAR.SYNC.DEFER_BLOCKING 0x0 ;  /* 0x0000000000007b1d */ /* 0x000fe60000010000 */
[----:B------:R-:W-:-:S03]  /*15b0*/  IMAD.IADD R21, R22, 0x1, R21 ;  /* 0x0000000116157824 */ /* 0x000fc600078e0215 */
[----:B------:R-:W-:Y:S05]  /*15c0*/  @!P2 BRA `(.L_x_14) ;  /* 0xfffffff80018a947 */ /* 0x000fea000383ffff */
[----:B0-----:R-:W0:Y:S02]  /*15d0*/  LDC.64 R14, c[0x0][0x3a8] ;  /* 0x0000ea00ff0e7b82 */ /* 0x001e240000000a00 */
[----:B0-----:R-:W-:Y:S01]  /*15e0*/  IMAD.WIDE.U32 R16, R20, 0x8, R14 ;  /* 0x0000000814107825 */ /* 0x001fe200078e000e */
[----:B------:R-:W-:-:S04]  /*15f0*/  CS2R R14, SRZ ;  /* 0x00000000000e7805 */ /* 0x000fc8000001ff00 */
[----:B------:R0:W-:Y:S03]  /*1600*/  STG.E.64 desc[UR6][R16.64], R12 ;  /* 0x0000000c10007986 */ /* 0x0001e6000c101b06 */
.L_x_20:
[----:B0-----:R-:W0:Y:S01]  /*1610*/  LDC.64 R16, c[0x0][0x388] ;  /* 0x0000e200ff107b82 */ /* 0x001e220000000a00 */
[C---:B------:R-:W-:Y:S02]  /*1620*/  IMAD.IADD R21, R6.reuse, 0x1, R11 ;  /* 0x0000000106157824 */ /* 0x040fe400078e020b */
[----:B------:R-:W-:-:S05]  /*1630*/  IMAD.IADD R23, R6, 0x1, R5 ;  /* 0x0000000106177824 */ /* 0x000fca00078e0205 */
[----:B------:R-:W1:Y:S01]  /*1640*/  LDC.64 R12, c[0x0][0x3b0] ;  /* 0x0000ec00ff0c7b82 */ /* 0x000e620000000a00 */
[----:B0-----:R-:W-:-:S06]  /*1650*/  IMAD.WIDE.U32 R16, R21, 0x8, R16 ;  /* 0x0000000815107825 */ /* 0x001fcc00078e0010 */
[----:B------:R-:W2:Y:S01]  /*1660*/  LDG.E.64 R16, desc[UR6][R16.64] ;  /* 0x0000000610107981 */ /* 0x000ea2000c1e1b00 */
[----:B-1----:R-:W-:-:S06]  /*1670*/  IMAD.WIDE R12, R23, 0x8, R12 ;  /* 0x00000008170c7825 */ /* 0x002fcc00078e020c */
[----:B------:R-:W3:Y:S04]  /*1680*/  LDG.E.64 R12, desc[UR6][R12.64] ;  /* 0x000000060c0c7981 */ /* 0x000ee8000c1e1b00 */
[----:B--2---:R0:W-:Y:S04]  /*1690*/  STS.64 [R18], R16 ;  /* 0x0000001012007388 */ /* 0x0041e80000000a00 */
[----:B---3--:R0:W-:Y:S01]  /*16a0*/  STS.64 [R19], R12 ;  /* 0x0000000c13007388 */ /* 0x0081e20000000a00 */
[----:B------:R-:W-:Y:S06]  /*16b0*/  BAR.SYNC.DEFER_BLOCKING 0x0 ;  /* 0x0000000000007b1d */ /* 0x000fec0000010000 */
[----:B------:R1:W-:Y:S06]  /*16c0*/  MEMBAR.SC.CTA ;  /* 0x0000000000007992 */ /* 0x0003ec0000000000 */
[----:B-1----:R-:W-:Y:S01]  /*16d0*/  MOV R28, RZ ;  /* 0x000000ff001c7202 */ /* 0x002fe20000000f00 */
[----:B------:R-:W-:Y:S06]  /*16e0*/  @!P0 BRA `(.L_x_15) ;  /* 0x0000000000b88947 */ /* 0x000fec0003800000 */
[----:B------:R-:W1:Y:S01]  /*16f0*/  S2UR UR5, SR_CgaCtaId ;  /* 0x00000000000579c3 */ /* 0x000e620000008800 */
[----:B------:R-:W-:Y:S01]  /*1700*/  UMOV UR4, 0x400 ;  /* 0x0000040000047882 */ /* 0x000fe20000000000 */
[C---:B------:R-:W-:Y:S01]  /*1710*/  IMAD R24, R3.reuse, R3, R0 ;  /* 0x0000000303187224 */ /* 0x040fe200078e0200 */
[----:B------:R-:W-:-:S05]  /*1720*/  LOP3.LUT R21, R3, 0xfffffff8, RZ, 0xc0, !PT ;  /* 0xfffffff803157812 */ /* 0x000fca00078ec0ff */
[----:B------:R-:W-:Y:S01]  /*1730*/  IMAD.MOV R21, RZ, RZ, -R21 ;  /* 0x000000ffff157224 */ /* 0x000fe200078e0a15 */
[----:B-1----:R-:W-:-:S06]  /*1740*/  ULEA UR4, UR5, UR4, 0x18 ;  /* 0x0000000405047291 */ /* 0x002fcc000f8ec0ff */
[----:B------:R-:W-:Y:S02]  /*1750*/  LEA R23, R7, UR4, 0x3 ;  /* 0x0000000407177c11 */ /* 0x000fe4000f8e18ff */
[----:B------:R-:W-:-:S03]  /*1760*/  LEA R24, R24, UR4, 0x3 ;  /* 0x0000000418187c11 */ /* 0x000fc6000f8e18ff */
[----:B------:R-:W-:-:S07]  /*1770*/  VIADD R23, R23, 0x20 ;  /* 0x0000002017177836 */ /* 0x000fce0000000000 */
.L_x_16:
[----:B0-----:R-:W-:Y:S01]  /*1780*/  LDS.64 R12, [R23+-0x20] ;  /* 0xffffe000170c7984 */ /* 0x001fe20000000a00 */
[----:B------:R-:W-:Y:S02]  /*1790*/  IMAD R28, R3, 0x8, R24 ;  /* 0x00000008031c7824 */ /* 0x000fe400078e0218 */
[----:B------:R-:W-:Y:S01]  /*17a0*/  VIADD R21, R21, 0x8 ;  /* 0x0000000815157836 */ /* 0x000fe20000000000 */
[----:B------:R0:W1:Y:S01]  /*17b0*/  LDS.64 R16, [R24] ;  /* 0x0000000018107984 */ /* 0x0000620000000a00 */
[----:B------:R-:W-:-:S03]  /*17c0*/  IMAD R26, R3, 0x8, R28 ;  /* 0x00000008031a7824 */ /* 0x000fc600078e021c */
[----:B------:R-:W-:Y:S01]  /*17d0*/  ISETP.NE.AND P2, PT, R21, RZ, PT ;  /* 0x000000ff1500720c */ /* 0x000fe20003f45270 */
[C---:B------:R-:W-:Y:S02]  /*17e0*/  IMAD R27, R3.reuse, 0x8, R26 ;  /* 0x00000008031b7824 */ /* 0x040fe400078e021a */
[C---:B0-----:R-:W-:Y:S02]  /*17f0*/  IMAD R24, R3.reuse, 0x40, R24 ;  /* 0x0000004003187824 */ /* 0x041fe400078e0218 */
[C---:B------:R-:W-:Y:S01]  /*1800*/  IMAD R25, R3.reuse, 0x8, R27 ;  /* 0x0000000803197824 */ /* 0x040fe200078e021b */
[----:B-1----:R-:W-:Y:S01]  /*1810*/  DFMA R16, R12, R16, R14 ;  /* 0x000000100c10722b */ /* 0x002fe2000000000e */
[----:B------:R-:W-:Y:S04]  /*1820*/  LDS.64 R12, [R23+-0x18] ;  /* 0xffffe800170c7984 */ /* 0x000fe80000000a00 */
[----:B------:R0:W1:Y:S02]  /*1830*/  LDS.64 R14, [R28] ;  /* 0x000000001c0e7984 */ /* 0x0000640000000a00 */
[C---:B0-----:R-:W-:Y:S01]  /*1840*/  LEA R28, R3.reuse, R25, 0x3 ;  /* 0x00000019031c7211 */ /* 0x041fe200078e18ff */
[----:B-1----:R-:W-:Y:S01]  /*1850*/  DFMA R14, R12, R14, R16 ;  /* 0x0000000e0c0e722b */ /* 0x002fe20000000010 */
[----:B------:R-:W-:Y:S04]  /*1860*/  LDS.64 R12, [R23+-0x10] ;  /* 0xfffff000170c7984 */ /* 0x000fe80000000a00 */
[----:B------:R0:W1:Y:S02]  /*1870*/  LDS.64 R16, [R26] ;  /* 0x000000001a107984 */ /* 0x0000640000000a00 */
[C---:B0-----:R-:W-:Y:S01]  /*1880*/  IMAD R26, R3.reuse, 0x8, R28 ;  /* 0x00000008031a7824 */ /* 0x041fe200078e021c */
[----:B-1----:R-:W-:Y:S01]  /*1890*/  DFMA R16, R12, R16, R14 ;  /* 0x000000100c10722b */ /* 0x002fe2000000000e */
[----:B------:R-:W-:Y:S04]  /*18a0*/  LDS.64 R12, [R23+-0x8] ;  /* 0xfffff800170c7984 */ /* 0x000fe80000000a00 */
[----:B------:R0:W1:Y:S02]  /*18b0*/  LDS.64 R14, [R27] ;  /* 0x000000001b0e7984 */ /* 0x0000640000000a00 */
[----:B0-----:R-:W-:Y:S01]  /*18c0*/  IMAD R27, R3, 0x8, R26 ;  /* 0x00000008031b7824 */ /* 0x001fe200078e021a */
[----:B-1----:R-:W-:Y:S01]  /*18d0*/  DFMA R14, R12, R14, R16 ;  /* 0x0000000e0c0e722b */ /* 0x002fe20000000010 */
[----:B------:R-:W-:Y:S04]  /*18e0*/  LDS.64 R12, [R23] ;  /* 0x00000000170c7984 */ /* 0x000fe80000000a00 */
[----:B------:R-:W0:Y:S03]  /*18f0*/  LDS.64 R16, [R25] ;  /* 0x0000000019107984 */ /* 0x000e260000000a00 */
[----:B0-----:R-:W-:Y:S01]  /*1900*/  DFMA R16, R12, R16, R14 ;  /* 0x000000100c10722b */ /* 0x001fe2000000000e */
[----:B------:R-:W-:Y:S04]  /*1910*/  LDS.64 R12, [R23+0x8] ;  /* 0x00000800170c7984 */ /* 0x000fe80000000a00 */
[----:B------:R-:W0:Y:S03]  /*1920*/  LDS.64 R14, [R28] ;  /* 0x000000001c0e7984 */ /* 0x000e260000000a00 */
[----:B0-----:R-:W-:Y:S01]  /*1930*/  DFMA R12, R12, R14, R16 ;  /* 0x0000000e0c0c722b */ /* 0x001fe20000000010 */
[----:B------:R-:W-:Y:S04]  /*1940*/  LDS.64 R14, [R23+0x10] ;  /* 0x00001000170e7984 */ /* 0x000fe80000000a00 */
[----:B------:R-:W0:Y:S03]  /*1950*/  LDS.64 R16, [R26] ;  /* 0x000000001a107984 */ /* 0x000e260000000a00 */
[----:B0-----:R-:W-:-:S02]  /*1960*/  DFMA R16, R14, R16, R12 ;  /* 0x000000100e10722b */ /* 0x001fc4000000000c */
[----:B------:R0:W-:Y:S04]  /*1970*/  LDS.64 R12, [R23+0x18] ;  /* 0x00001800170c7984 */ /* 0x0001e80000000a00 */
[----:B------:R-:W1:Y:S01]  /*1980*/  LDS.64 R14, [R27] ;  /* 0x000000001b0e7984 */ /* 0x000e620000000a00 */
[----:B0-----:R-:W-:Y:S01]  /*1990*/  VIADD R23, R23, 0x40 ;  /* 0x0000004017177836 */ /* 0x001fe20000000000 */
[----:B-1----:R-:W-:Y:S01]  /*19a0*/  DFMA R14, R12, R14, R16 ;  /* 0x0000000e0c0e722b */ /* 0x002fe20000000010 */
[----:B------:R-:W-:Y:S10]  /*19b0*/  @P2 BRA `(.L_x_16) ;  /* 0xfffffffc00702947 */ /* 0x000ff4000383ffff */
[----:B------:R-:W-:-:S07]  /*19c0*/  IMAD.MOV.U32 R28, RZ, RZ, R2 ;  /* 0x000000ffff1c7224 */ /* 0x000fce00078e0002 */
.L_x_15:
[----:B------:R-:W-:Y:S05]  /*19d0*/  @!P1 BRA `(.L_x_17) ;  /* 0x0000000000e89947 */ /* 0x000fea0003800000 */
[----:B------:R-:W-:-:S13]  /*19e0*/  ISETP.GE.U32.AND P2, PT, R8, 0x3, PT ;  /* 0x000000030800780c */ /* 0x000fda0003f46070 */
[----:B------:R-:W-:Y:S05]  /*19f0*/  @!P2 BRA `(.L_x_18) ;  /* 0x00000000005ca947 */ /* 0x000fea0003800000 */
[----:B------:R-:W1:Y:S01]  /*1a00*/  S2UR UR5, SR_CgaCtaId ;  /* 0x00000000000579c3 */ /* 0x000e620000008800 */
[----:B------:R-:W-:Y:S01]  /*1a10*/  UMOV UR4, 0x400 ;  /* 0x0000040000047882 */ /* 0x000fe20000000000 */
[C---:B0-----:R-:W-:Y:S01]  /*1a20*/  IMAD R12, R28.reuse, R3, R0 ;  /* 0x000000031c0c7224 */ /* 0x041fe200078e0200 */
[----:B------:R-:W-:Y:S01]  /*1a30*/  IADD3 R21, PT, PT, R7, R28, RZ ;  /* 0x0000001c07157210 */ /* 0x000fe20007ffe0ff */
[----:B------:R-:W-:Y:S02]  /*1a40*/  VIADD R28, R28, 0x4 ;  /* 0x000000041c1c7836 */ /* 0x000fe40000000000 */
[----:B------:R-:W-:-:S04]  /*1a50*/  IMAD R24, R12, 0x8, R9 ;  /* 0x000000080c187824 */ /* 0x000fc800078e0209 */
[C---:B------:R-:W-:Y:S01]  /*1a60*/  IMAD R29, R3.reuse, 0x8, R24 ;  /* 0x00000008031d7824 */ /* 0x040fe200078e0218 */
[----:B------:R-:W-:Y:S03]  /*1a70*/  LDS.64 R12, [R24] ;  /* 0x00000000180c7984 */ /* 0x000fe60000000a00 */
[----:B------:R-:W-:Y:S01]  /*1a80*/  IMAD R23, R3, 0x8, R29 ;  /* 0x0000000803177824 */ /* 0x000fe200078e021d */
[----:B------:R-:W-:Y:S01]  /*1a90*/  LDS.64 R26, [R29] ;  /* 0x000000001d1a7984 */ /* 0x000fe20000000a00 */
[----:B-1----:R-:W-:-:S06]  /*1aa0*/  ULEA UR4, UR5, UR4, 0x18 ;  /* 0x0000000405047291 */ /* 0x002fcc000f8ec0ff */
[----:B------:R-:W-:-:S05]  /*1ab0*/  LEA R21, R21, UR4, 0x3 ;  /* 0x0000000415157c11 */ /* 0x000fca000f8e18ff */
        /* <DEDUP_REMOVED lines=10> */
[----:B0-----:R-:W-:-:S11]  /*1b60*/  DFMA R14, R12, R14, R16 ;  /* 0x0000000e0c0e722b */ /* 0x001fd60000000010 */
.L_x_18:
        /* <DEDUP_REMOVED lines=9> */
[C---:B------:R-:W-:Y:S01]  /*1c00*/  IMAD R16, R28.reuse, R3, R0 ;  /* 0x000000031c107224 */ /* 0x040fe200078e0200 */
[----:B------:R-:W-:Y:S01]  /*1c10*/  IADD3 R12, PT, PT, R7, R28, RZ ;  /* 0x0000001c070c7210 */ /* 0x000fe20007ffe0ff */
[----:B------:R-:W-:Y:S02]  /*1c20*/  VIADD R28, R28, 0x2 ;  /* 0x000000021c1c7836 */ /* 0x000fe40000000000 */
[----:B------:R-:W-:-:S05]  /*1c30*/  IMAD R23, R16, 0x8, R9 ;  /* 0x0000000810177824 */ /* 0x000fca00078e0209 */
[----:B------:R-:W-:Y:S01]  /*1c40*/  LDS.64 R24, [R23] ;  /* 0x0000000017187984 */ /* 0x000fe20000000a00 */
[----:B0-----:R-:W-:-:S06]  /*1c50*/  ULEA UR4, UR5, UR4, 0x18 ;  /* 0x0000000405047291 */ /* 0x001fcc000f8ec0ff */
[----:B------:R-:W-:Y:S01]  /*1c60*/  LEA R21, R12, UR4, 0x3 ;  /* 0x000000040c157c11 */ /* 0x000fe2000f8e18ff */
[----:B------:R-:W-:-:S04]  /*1c70*/  IMAD R12, R3, 0x8, R23 ;  /* 0x00000008030c7824 */ /* 0x000fc800078e0217 */
[----:B------:R-:W0:Y:S04]  /*1c80*/  LDS.64 R26, [R21] ;  /* 0x00000000151a7984 */ /* 0x000e280000000a00 */
[----:B------:R-:W-:Y:S04]  /*1c90*/  LDS.64 R16, [R21+0x8] ;  /* 0x0000080015107984 */ /* 0x000fe80000000a00 */
[----:B------:R-:W1:Y:S01]  /*1ca0*/  LDS.64 R12, [R12] ;  /* 0x000000000c0c7984 */ /* 0x000e620000000a00 */
[----:B0-----:R-:W-:-:S08]  /*1cb0*/  DFMA R14, R26, R24, R14 ;  /* 0x000000181a0e722b */ /* 0x001fd0000000000e */
[----:B-1----:R-:W-:-:S11]  /*1cc0*/  DFMA R14, R16, R12, R14 ;  /* 0x0000000c100e722b */ /* 0x002fd6000000000e */
.L_x_19:
        /* <DEDUP_REMOVED lines=11> */
.L_x_17:
[----:B------:R-:W-:Y:S01]  /*1d80*/  IMAD.IADD R11, R3, 0x1, R11 ;  /* 0x00000001030b7824 */ /* 0x000fe200078e020b */
[----:B------:R-:W-:Y:S01]  /*1d90*/  BAR.SYNC.DEFER_BLOCKING 0x0 ;  /* 0x0000000000007b1d */ /* 0x000fe20000010000 */
[----:B------:R-:W-:-:S03]  /*1da0*/  IADD3 R5, PT, PT, R22, R5, RZ ;  /* 0x0000000516057210 */ /* 0x000fc60007ffe0ff */
[----:B------:R-:W-:-:S13]  /*1db0*/  ISETP.GE.U32.AND P2, PT, R11, R10, PT ;  /* 0x0000000a0b00720c */ /* 0x000fda0003f46070 */
[----:B------:R-:W-:Y:S05]  /*1dc0*/  @!P2 BRA `(.L_x_20) ;  /* 0xfffffff80010a947 */ /* 0x000fea000383ffff */
[----:B------:R-:W1:Y:S08]  /*1dd0*/  LDC.64 R6, c[0x0][0x3b0] ;  /* 0x0000ec00ff067b82 */ /* 0x000e700000000a00 */
[----:B------:R-:W2:Y:S08]  /*1de0*/  LDC.64 R2, c[0x0][0x3a0] ;  /* 0x0000e800ff027b82 */ /* 0x000eb00000000a00 */
[----:B------:R-:W3:Y:S01]  /*1df0*/  LDC.64 R4, c[0x0][0x3a8] ;  /* 0x0000ea00ff047b82 */ /* 0x000ee20000000a00 */
[----:B-1----:R-:W-:-:S05]  /*1e00*/  IMAD.WIDE.U32 R20, R20, 0x8, R6 ;  /* 0x0000000814147825 */ /* 0x002fca00078e0006 */
[----:B------:R-:W-:Y:S04]  /*1e10*/  STG.E.64 desc[UR6][R20.64], R14 ;  /* 0x0000000e14007986 */ /* 0x000fe8000c101b06 */
[----:B--2---:R-:W2:Y:S04]  /*1e20*/  LDG.E.64 R2, desc[UR6][R2.64] ;  /* 0x0000000602027981 */ /* 0x004ea8000c1e1b00 */
[----:B---3--:R-:W2:Y:S01]  /*1e30*/  LDG.E.64 R4, desc[UR6][R4.64] ;  /* 0x0000000604047981 */ /* 0x008ea2000c1e1b00 */
[----:B------:R-:W1:Y:S08]  /*1e40*/  LDC.64 R8, c[0x0][0x380] ;  /* 0x0000e000ff087b82 */ /* 0x000e700000000a00 */
[----:B------:R-:W3:Y:S01]  /*1e50*/  LDC.64 R10, c[0x0][0x3b0] ;  /* 0x0000ec00ff0a7b82 */ /* 0x000ee20000000a00 */
[----:B--2---:R-:W-:-:S07]  /*1e60*/  DADD R6, R2, R4 ;  /* 0x0000000002067229 */ /* 0x004fce0000000004 */
[----:B-1----:R-:W-:Y:S04]  /*1e70*/  STG.E.64 desc[UR6][R8.64], R6 ;  /* 0x0000000608007986 */ /* 0x002fe8000c101b06 */
[----:B---3--:R-:W0:Y:S02]  /*1e80*/  LDG.E.64 R10, desc[UR6][R10.64] ;  /* 0x000000060a0a7981 */ /* 0x008e24000c1e1b00 */
[----:B0-----:R-:W-:-:S07]  /*1e90*/  DADD R12, R6, R10 ;  /* 0x00000000060c7229 */ /* 0x001fce000000000a */
[----:B------:R-:W-:Y:S01]  /*1ea0*/  STG.E.64 desc[UR6][R8.64], R12 ;  /* 0x0000000c08007986 */ /* 0x000fe2000c101b06 */
[----:B------:R-:W-:Y:S05]  /*1eb0*/  EXIT ;  /* 0x000000000000794d */ /* 0x000fea0003800000 */
        .type           $_Z10dataKernelPdS_S_iS_S_S_$__internal_trig_reduction_slowpathd,@function
        .size           $_Z10dataKernelPdS_S_iS_S_S_$__internal_trig_reduction_slowpathd,(.L_x_29 - $_Z10dataKernelPdS_S_iS_S_S_$__internal_trig_reduction_slowpathd)
$_Z10dataKernelPdS_S_iS_S_S_$__internal_trig_reduction_slowpathd:
[--C-:B------:R-:W-:Y:S01]  /*1ec0*/  SHF.R.U32.HI R6, RZ, 0x14, R9.reuse ;  /* 0x00000014ff067819 */ /* 0x100fe20000011609 */
[----:B------:R-:W-:Y:S02]  /*1ed0*/  IMAD.MOV.U32 R16, RZ, RZ, R8 ;  /* 0x000000ffff107224 */ /* 0x000fe400078e0008 */
[----:B------:R-:W-:Y:S01]  /*1ee0*/  IMAD.MOV.U32 R17, RZ, RZ, R9 ;  /* 0x000000ffff117224 */ /* 0x000fe200078e0009 */
[----:B------:R-:W-:Y:S01]  /*1ef0*/  LOP3.LUT R7, R6, 0x7ff, RZ, 0xc0, !PT ;  /* 0x000007ff06077812 */ /* 0x000fe200078ec0ff */
[----:B------:R-:W-:-:S03]  /*1f00*/  IMAD.MOV.U32 R10, RZ, RZ, RZ ;  /* 0x000000ffff0a7224 */ /* 0x000fc600078e00ff */
[----:B------:R-:W-:-:S13]  /*1f10*/  ISETP.NE.AND P0, PT, R7, 0x7ff, PT ;  /* 0x000007ff0700780c */ /* 0x000fda0003f05270 */
[----:B------:R-:W-:Y:S05]  /*1f20*/  @!P0 BRA `(.L_x_21) ;  /* 0x0000000800488947 */ /* 0x000fea0003800000 */
[----:B------:R-:W-:Y:S01]  /*1f30*/  VIADD R8, R7, 0xfffffc00 ;  /* 0xfffffc0007087836 */ /* 0x000fe20000000000 */
[----:B------:R-:W-:Y:S01]  /*1f40*/  BSSY.RECONVERGENT B1, `(.L_x_22) ;  /* 0x000002f000017945 */ /* 0x000fe20003800200 */
[----:B------:R-:W-:-:S03]  /*1f50*/  CS2R R14, SRZ ;  /* 0x00000000000e7805 */ /* 0x000fc6000001ff00 */
[----:B------:R-:W-:Y:S02]  /*1f60*/  SHF.R.U32.HI R7, RZ, 0x6, R8 ;  /* 0x00000006ff077819 */ /* 0x000fe40000011608 */
[----:B------:R-:W-:Y:S02]  /*1f70*/  ISETP.GE.U32.AND P0, PT, R8, 0x80, PT ;  /* 0x000000800800780c */ /* 0x000fe40003f06070 */
[C---:B------:R-:W-:Y:S02]  /*1f80*/  IADD3 R8, PT, PT, -R7.reuse, 0x13, RZ ;  /* 0x0000001307087810 */ /* 0x040fe40007ffe1ff */
[----:B------:R-:W-:Y:S02]  /*1f90*/  IADD3 R21, PT, PT, -R7, 0xf, RZ ;  /* 0x0000000f07157810 */ /* 0x000fe40007ffe1ff */
[----:B------:R-:W-:-:S04]  /*1fa0*/  SEL R8, R8, 0x12, P0 ;  /* 0x0000001208087807 */ /* 0x000fc80000000000 */
[----:B------:R-:W-:-:S13]  /*1fb0*/  ISETP.GE.AND P0, PT, R21, R8, PT ;  /* 0x000000081500720c */ /* 0x000fda0003f06270 */
[----:B------:R-:W-:Y:S05]  /*1fc0*/  @P0 BRA `(.L_x_23) ;  /* 0x0000000000980947 */ /* 0x000fea0003800000 */
[----:B------:R-:W0:Y:S01]  /*1fd0*/  LDC.64 R12, c[0x0][0x358] ;  /* 0x0000d600ff0c7b82 */ /* 0x000e220000000a00 */
[C---:B------:R-:W-:Y:S01]  /*1fe0*/  SHF.L.U64.HI R10, R16.reuse, 0xb, R17 ;  /* 0x0000000b100a7819 */ /* 0x040fe20000010211 */
[----:B------:R-:W-:Y:S01]  /*1ff0*/  BSSY.RECONVERGENT B2, `(.L_x_24) ;  /* 0x0000022000027945 */ /* 0x000fe20003800200 */
[----:B------:R-:W-:Y:S01]  /*2000*/  IMAD.SHL.U32 R11, R16, 0x800, RZ ;  /* 0x00000800100b7824 */ /* 0x000fe200078e00ff */
[----:B------:R-:W-:Y:S01]  /*2010*/  IADD3 R19, PT, PT, RZ, -R7, -R8 ;  /* 0x80000007ff137210 */ /* 0x000fe20007ffe808 */
[----:B------:R-:W-:Y:S01]  /*2020*/  IMAD.MOV.U32 R18, RZ, RZ, RZ ;  /* 0x000000ffff127224 */ /* 0x000fe200078e00ff */
[----:B------:R-:W-:Y:S02]  /*2030*/  CS2R R14, SRZ ;  /* 0x00000000000e7805 */ /* 0x000fe4000001ff00 */
[----:B------:R-:W-:-:S07]  /*2040*/  LOP3.LUT R10, R10, 0x80000000, RZ, 0xfc, !PT ;  /* 0x800000000a0a7812 */ /* 0x000fce00078efcff */
.L_x_25:
[----:B------:R-:W1:Y:S01]  /*2050*/  LDC.64 R16, c[0x4][RZ] ;  /* 0x01000000ff107b82 */ /* 0x000e620000000a00 */
[----:B0-----:R-:W-:Y:S02]  /*2060*/  R2UR UR4, R12 ;  /* 0x000000000c0472ca */ /* 0x001fe400000e0000 */
[----:B------:R-:W-:Y:S01]  /*2070*/  R2UR UR5, R13 ;  /* 0x000000000d0572ca */ /* 0x000fe200000e0000 */
[----:B-1----:R-:W-:-:S12]  /*2080*/  IMAD.WIDE R16, R21, 0x8, R16 ;  /* 0x0000000815107825 */ /* 0x002fd800078e0210 */
[----:B------:R-:W2:Y:S01]  /*2090*/  LDG.E.64.CONSTANT R16, desc[UR4][R16.64] ;  /* 0x0000000410107981 */ /* 0x000ea2000c1e9b00 */
[----:B------:R-:W-:Y:S02]  /*20a0*/  VIADD R19, R19, 0x1 ;  /* 0x0000000113137836 */ /* 0x000fe40000000000 */
[----:B------:R-:W-:Y:S02]  /*20b0*/  VIADD R21, R21, 0x1 ;  /* 0x0000000115157836 */ /* 0x000fe40000000000 */
[----:B--2---:R-:W-:-:S04]  /*20c0*/  IMAD.WIDE.U32 R14, P2, R16, R11, R14 ;  /* 0x0000000b100e7225 */ /* 0x004fc8000784000e */
[-C--:B------:R-:W-:Y:S02]  /*20d0*/  IMAD R23, R16, R10.reuse, RZ ;  /* 0x0000000a10177224 */ /* 0x080fe400078e02ff */
[CC--:B------:R-:W-:Y:S02]  /*20e0*/  IMAD R20, R17.reuse, R11.reuse, RZ ;  /* 0x0000000b11147224 */ /* 0x0c0fe400078e02ff */
[----:B------:R-:W-:Y:S01]  /*20f0*/  IMAD.HI.U32 R25, R17, R11, RZ ;  /* 0x0000000b11197227 */ /* 0x000fe200078e00ff */
[----:B------:R-:W-:Y:S02]  /*2100*/  IADD3 R15, P0, PT, R23, R15, RZ ;  /* 0x0000000f170f7210 */ /* 0x000fe40007f1e0ff */
[C---:B------:R-:W-:Y:S01]  /*2110*/  LEA R23, R18.reuse, R1, 0x3 ;  /* 0x0000000112177211 */ /* 0x040fe200078e18ff */
[----:B------:R-:W-:Y:S01]  /*2120*/  VIADD R18, R18, 0x1 ;  /* 0x0000000112127836 */ /* 0x000fe20000000000 */
[----:B------:R-:W-:Y:S01]  /*2130*/  IADD3 R15, P1, PT, R20, R15, RZ ;  /* 0x0000000f140f7210 */ /* 0x000fe20007f3e0ff */
[----:B------:R-:W-:-:S04]  /*2140*/  IMAD.HI.U32 R20, R16, R10, RZ ;  /* 0x0000000a10147227 */ /* 0x000fc800078e00ff */
[----:B------:R-:W-:Y:S01]  /*2150*/  IMAD.X R16, RZ, RZ, R20, P2 ;  /* 0x000000ffff107224 */ /* 0x000fe200010e0614 */
[----:B------:R0:W-:Y:S01]  /*2160*/  STL.64 [R23], R14 ;  /* 0x0000000e17007387 */ /* 0x0001e20000100a00 */
[----:B------:R-:W-:-:S03]  /*2170*/  IMAD.HI.U32 R20, R17, R10, RZ ;  /* 0x0000000a11147227 */ /* 0x000fc600078e00ff */
[----:B------:R-:W-:Y:S01]  /*2180*/  IADD3.X R16, P0, PT, R25, R16, RZ, P0, !PT ;  /* 0x0000001019107210 */ /* 0x000fe2000071e4ff */
[----:B------:R-:W-:-:S05]  /*2190*/  IMAD R17, R17, R10, RZ ;  /* 0x0000000a11117224 */ /* 0x000fca00078e02ff */
[----:B------:R-:W-:Y:S01]  /*21a0*/  IADD3.X R17, P1, PT, R17, R16, RZ, P1, !PT ;  /* 0x0000001011117210 */ /* 0x000fe20000f3e4ff */
[----:B------:R-:W-:Y:S01]  /*21b0*/  IMAD.X R16, RZ, RZ, R20, P0 ;  /* 0x000000ffff107224 */ /* 0x000fe200000e0614 */
[----:B------:R-:W-:Y:S02]  /*21c0*/  ISETP.NE.AND P0, PT, R19, -0xf, PT ;  /* 0xfffffff11300780c */ /* 0x000fe40003f05270 */
[----:B0-----:R-:W-:Y:S01]  /*21d0*/  MOV R14, R17 ;  /* 0x00000011000e7202 */ /* 0x001fe20000000f00 */
[----:B------:R-:W-:-:S04]  /*21e0*/  IMAD.X R16, RZ, RZ, R16, P1 ;  /* 0x000000ffff107224 */ /* 0x000fc800008e0610 */
[----:B------:R-:W-:-:S06]  /*21f0*/  IMAD.MOV.U32 R15, RZ, RZ, R16 ;  /* 0x000000ffff0f7224 */ /* 0x000fcc00078e0010 */
[----:B------:R-:W-:Y:S05]  /*2200*/  @P0 BRA `(.L_x_25) ;  /* 0xfffffffc00900947 */ /* 0x000fea000383ffff */
[----:B------:R-:W-:Y:S05]  /*2210*/  BSYNC.RECONVERGENT B2 ;  /* 0x0000000000027941 */ /* 0x000fea0003800200 */
.L_x_24:
[----:B------:R-:W-:-:S07]  /*2220*/  IMAD.MOV.U32 R21, RZ, RZ, R8 ;  /* 0x000000ffff157224 */ /* 0x000fce00078e0008 */
.L_x_23:
[----:B------:R-:W-:Y:S05]  /*2230*/  BSYNC.RECONVERGENT B1 ;  /* 0x0000000000017941 */ /* 0x000fea0003800200 */
.L_x_22:
[----:B------:R-:W-:Y:S01]  /*2240*/  LOP3.LUT P0, R25, R6, 0x3f, RZ, 0xc0, !PT ;  /* 0x0000003f06197812 */ /* 0x000fe2000780c0ff */
[----:B------:R-:W-:-:S04]  /*2250*/  IMAD.IADD R8, R7, 0x1, R21 ;  /* 0x0000000107087824 */ /* 0x000fc800078e0215 */
[----:B------:R-:W-:-:S05]  /*2260*/  IMAD.U32 R27, R8, 0x8, R1 ;  /* 0x00000008081b7824 */ /* 0x000fca00078e0001 */
[----:B------:R0:W-:Y:S04]  /*2270*/  STL.64 [R27+-0x78], R14 ;  /* 0xffff880e1b007387 */ /* 0x0001e80000100a00 */
[----:B------:R-:W2:Y:S04]  /*2280*/  @P0 LDL.64 R16, [R1+0x8] ;  /* 0x0000080001100983 */ /* 0x000ea80000100a00 */
[----:B------:R-:W3:Y:S04]  /*2290*/  LDL.64 R12, [R1+0x10] ;  /* 0x00001000010c7983 */ /* 0x000ee80000100a00 */
[----:B------:R-:W0:Y:S01]  /*22a0*/  LDL.64 R10, [R1+0x18] ;  /* 0x00001800010a7983 */ /* 0x000e220000100a00 */
[----:B------:R-:W-:Y:S01]  /*22b0*/  @P0 LOP3.LUT R6, R6, 0x3f, RZ, 0xc, !PT ;  /* 0x0000003f06060812 */ /* 0x000fe200078e0cff */
[----:B------:R-:W-:Y:S01]  /*22c0*/  BSSY.RECONVERGENT B1, `(.L_x_26) ;  /* 0x0000034000017945 */ /* 0x000fe20003800200 */
[----:B--2---:R-:W-:-:S02]  /*22d0*/  @P0 SHF.R.U64 R7, R16, 0x1, R17 ;  /* 0x0000000110070819 */ /* 0x004fc40000001211 */
[----:B------:R-:W-:Y:S02]  /*22e0*/  @P0 SHF.R.U32.HI R17, RZ, 0x1, R17 ;  /* 0x00000001ff110819 */ /* 0x000fe40000011611 */
[--C-:B---3--:R-:W-:Y:S02]  /*22f0*/  @P0 SHF.R.U32.HI R23, RZ, 0x1, R13.reuse ;  /* 0x00000001ff170819 */ /* 0x108fe4000001160d */
[C---:B------:R-:W-:Y:S02]  /*2300*/  @P0 SHF.R.U64 R21, R12.reuse, 0x1, R13 ;  /* 0x000000010c150819 */ /* 0x040fe4000000120d */
[CC--:B------:R-:W-:Y:S02]  /*2310*/  @P0 SHF.L.U32 R16, R12.reuse, R25.reuse, RZ ;  /* 0x000000190c100219 */ /* 0x0c0fe400000006ff */
[----:B------:R-:W-:Y:S02]  /*2320*/  @P0 SHF.R.U64 R7, R7, R6, R17 ;  /* 0x0000000607070219 */ /* 0x000fe40000001211 */
[----:B------:R-:W-:-:S02]  /*2330*/  @P0 SHF.L.U64.HI R19, R12, R25, R13 ;  /* 0x000000190c130219 */ /* 0x000fc4000001020d */
[-C--:B------:R-:W-:Y:S02]  /*2340*/  @P0 SHF.R.U32.HI R8, RZ, R6.reuse, R17 ;  /* 0x00000006ff080219 */ /* 0x080fe40000011611 */
[----:B0-----:R-:W-:Y:S02]  /*2350*/  @P0 SHF.L.U32 R14, R10, R25, RZ ;  /* 0x000000190a0e0219 */ /* 0x001fe400000006ff */
[----:B------:R-:W-:Y:S02]  /*2360*/  @P0 SHF.R.U64 R21, R21, R6, R23 ;  /* 0x0000000615150219 */ /* 0x000fe40000001217 */
[----:B------:R-:W-:Y:S02]  /*2370*/  @P0 LOP3.LUT R12, R16, R7, RZ, 0xfc, !PT ;  /* 0x00000007100c0212 */ /* 0x000fe400078efcff */
[----:B------:R-:W-:Y:S02]  /*2380*/  @P0 LOP3.LUT R13, R19, R8, RZ, 0xfc, !PT ;  /* 0x00000008130d0212 */ /* 0x000fe400078efcff */
[----:B------:R-:W-:-:S02]  /*2390*/  @P0 SHF.L.U64.HI R25, R10, R25, R11 ;  /* 0x000000190a190219 */ /* 0x000fc4000001020b */
[----:B------:R-:W-:Y:S01]  /*23a0*/  @P0 LOP3.LUT R10, R14, R21, RZ, 0xfc, !PT ;  /* 0x000000150e0a0212 */ /* 0x000fe200078efcff */
[C---:B------:R-:W-:Y:S01]  /*23b0*/  IMAD.SHL.U32 R14, R12.reuse, 0x4, RZ ;  /* 0x000000040c0e7824 */ /* 0x040fe200078e00ff */
[----:B------:R-:W-:Y:S02]  /*23c0*/  @P0 SHF.R.U32.HI R6, RZ, R6, R23 ;  /* 0x00000006ff060219 */ /* 0x000fe40000011617 */
[----:B------:R-:W-:Y:S02]  /*23d0*/  SHF.L.U64.HI R15, R12, 0x2, R13 ;  /* 0x000000020c0f7819 */ /* 0x000fe4000001020d */
[----:B------:R-:W-:Y:S02]  /*23e0*/  @P0 LOP3.LUT R11, R25, R6, RZ, 0xfc, !PT ;  /* 0x00000006190b0212 */ /* 0x000fe400078efcff */
[----:B------:R-:W-:Y:S02]  /*23f0*/  SHF.L.W.U32.HI R13, R13, 0x2, R10 ;  /* 0x000000020d0d7819 */ /* 0x000fe40000010e0a */
[----:B------:R-:W-:-:S02]  /*2400*/  IADD3 RZ, P0, PT, RZ, -R14, RZ ;  /* 0x8000000effff7210 */ /* 0x000fc40007f1e0ff */
[----:B------:R-:W-:Y:S02]  /*2410*/  LOP3.LUT R6, RZ, R15, RZ, 0x33, !PT ;  /* 0x0000000fff067212 */ /* 0x000fe400078e33ff */
[----:B------:R-:W-:Y:S02]  /*2420*/  SHF.L.W.U32.HI R10, R10, 0x2, R11 ;  /* 0x000000020a0a7819 */ /* 0x000fe40000010e0b */
[----:B------:R-:W-:Y:S02]  /*2430*/  LOP3.LUT R7, RZ, R13, RZ, 0x33, !PT ;  /* 0x0000000dff077212 */ /* 0x000fe400078e33ff */
[----:B------:R-:W-:Y:S02]  /*2440*/  IADD3.X R8, P0, PT, RZ, R6, RZ, P0, !PT ;  /* 0x00000006ff087210 */ /* 0x000fe4000071e4ff */
[----:B------:R-:W-:Y:S02]  /*2450*/  LOP3.LUT R12, RZ, R10, RZ, 0x33, !PT ;  /* 0x0000000aff0c7212 */ /* 0x000fe400078e33ff */
[----:B------:R-:W-:-:S02]  /*2460*/  IADD3.X R6, P1, PT, RZ, R7, RZ, P0, !PT ;  /* 0x00000007ff067210 */ /* 0x000fc4000073e4ff */
[----:B------:R-:W-:-:S03]  /*2470*/  ISETP.GT.U32.AND P2, PT, R13, -0x1, PT ;  /* 0xffffffff0d00780c */ /* 0x000fc60003f44070 */
[----:B------:R-:W-:Y:S01]  /*2480*/  IMAD.X R7, RZ, RZ, R12, P1 ;  /* 0x000000ffff077224 */ /* 0x000fe200008e060c */
[----:B------:R-:W-:-:S04]  /*2490*/  ISETP.GT.AND.EX P0, PT, R10, -0x1, PT, P2 ;  /* 0xffffffff0a00780c */ /* 0x000fc80003f04320 */
[----:B------:R-:W-:Y:S02]  /*24a0*/  SEL R7, R10, R7, P0 ;  /* 0x000000070a077207 */ /* 0x000fe40000000000 */
[----:B------:R-:W-:Y:S02]  /*24b0*/  SEL R19, R13, R6, P0 ;  /* 0x000000060d137207 */ /* 0x000fe40000000000 */
[----:B------:R-:W-:Y:S02]  /*24c0*/  ISETP.NE.U32.AND P1, PT, R7, RZ, PT ;  /* 0x000000ff0700720c */ /* 0x000fe40003f25070 */
[----:B------:R-:W-:Y:S02]  /*24d0*/  SEL R15, R15, R8, P0 ;  /* 0x000000080f0f7207 */ /* 0x000fe40000000000 */
[----:B------:R-:W-:Y:S01]  /*24e0*/  SEL R12, R19, R7, !P1 ;  /* 0x00000007130c7207 */ /* 0x000fe20004800000 */
[----:B------:R-:W-:-:S05]  /*24f0*/  @!P0 IMAD.MOV R14, RZ, RZ, -R14 ;  /* 0x000000ffff0e8224 */ /* 0x000fca00078e0a0e */
[----:B------:R-:W0:Y:S02]  /*2500*/  FLO.U32 R12, R12 ;  /* 0x0000000c000c7300 */ /* 0x000e2400000e0000 */
[C---:B0-----:R-:W-:Y:S02]  /*2510*/  IADD3 R13, PT, PT, -R12.reuse, 0x1f, RZ ;  /* 0x0000001f0c0d7810 */ /* 0x041fe40007ffe1ff */
[----:B------:R-:W-:Y:S02]  /*2520*/  IADD3 R6, PT, PT, -R12, 0x3f, RZ ;  /* 0x0000003f0c067810 */ /* 0x000fe40007ffe1ff */
[----:B------:R-:W-:-:S04]  /*2530*/  @P1 IADD3 R6, PT, PT, R13, RZ, RZ ;  /* 0x000000ff0d061210 */ /* 0x000fc80007ffe0ff */
[----:B------:R-:W-:-:S13]  /*2540*/  ISETP.NE.AND P1, PT, R6, RZ, PT ;  /* 0x000000ff0600720c */ /* 0x000fda0003f25270 */
[----:B------:R-:W-:Y:S05]  /*2550*/  @!P1 BRA `(.L_x_27) ;  /* 0x0000000000289947 */ /* 0x000fea0003800000 */
[--C-:B------:R-:W-:Y:S02]  /*2560*/  SHF.R.U64 R13, R14, 0x1, R15.reuse ;  /* 0x000000010e0d7819 */ /* 0x100fe4000000120f */
[C---:B------:R-:W-:Y:S02]  /*2570*/  LOP3.LUT R8, R6.reuse, 0x3f, RZ, 0xc0, !PT ;  /* 0x0000003f06087812 */ /* 0x040fe400078ec0ff */
[----:B------:R-:W-:Y:S02]  /*2580*/  SHF.R.U32.HI R15, RZ, 0x1, R15 ;  /* 0x00000001ff0f7819 */ /* 0x000fe4000001160f */
[----:B------:R-:W-:Y:S02]  /*2590*/  LOP3.LUT R12, R6, 0x3f, RZ, 0xc, !PT ;  /* 0x0000003f060c7812 */ /* 0x000fe400078e0cff */
[CC--:B------:R-:W-:Y:S02]  /*25a0*/  SHF.L.U64.HI R17, R19.reuse, R8.reuse, R7 ;  /* 0x0000000813117219 */ /* 0x0c0fe40000010207 */
[----:B------:R-:W-:-:S02]  /*25b0*/  SHF.L.U32 R8, R19, R8, RZ ;  /* 0x0000000813087219 */ /* 0x000fc400000006ff */
[-CC-:B------:R-:W-:Y:S02]  /*25c0*/  SHF.R.U64 R7, R13, R12.reuse, R15.reuse ;  /* 0x0000000c0d077219 */ /* 0x180fe4000000120f */
[----:B------:R-:W-:Y:S02]  /*25d0*/  SHF.R.U32.HI R12, RZ, R12, R15 ;  /* 0x0000000cff0c7219 */ /* 0x000fe4000001160f */
[----:B------:R-:W-:Y:S02]  /*25e0*/  LOP3.LUT R19, R8, R7, RZ, 0xfc, !PT ;  /* 0x0000000708137212 */ /* 0x000fe400078efcff */
[----:B------:R-:W-:-:S07]  /*25f0*/  LOP3.LUT R7, R17, R12, RZ, 0xfc, !PT ;  /* 0x0000000c11077212 */ /* 0x000fce00078efcff */
.L_x_27:
[----:B------:R-:W-:Y:S05]  /*2600*/  BSYNC.RECONVERGENT B1 ;  /* 0x0000000000017941 */ /* 0x000fea0003800200 */
.L_x_26:
[----:B------:R-:W-:Y:S01]  /*2610*/  IMAD.WIDE.U32 R14, R19, 0x2168c235, RZ ;  /* 0x2168c235130e7825 */ /* 0x000fe200078e00ff */
[----:B------:R-:W-:-:S03]  /*2620*/  SHF.R.U32.HI R11, RZ, 0x1e, R11 ;  /* 0x0000001eff0b7819 */ /* 0x000fc6000001160b */
[----:B------:R-:W-:Y:S01]  /*2630*/  IMAD.MOV.U32 R12, RZ, RZ, R15 ;  /* 0x000000ffff0c7224 */ /* 0x000fe200078e000f */
[----:B------:R-:W-:Y:S01]  /*2640*/  IADD3 RZ, P1, PT, R14, R14, RZ ;  /* 0x0000000e0eff7210 */ /* 0x000fe20007f3e0ff */
[----:B------:R-:W-:Y:S01]  /*2650*/  IMAD.MOV.U32 R13, RZ, RZ, RZ ;  /* 0x000000ffff0d7224 */ /* 0x000fe200078e00ff */
[----:B------:R-:W-:Y:S01]  /*2660*/  LEA.HI R10, R10, R11, RZ, 0x1 ;  /* 0x0000000b0a0a7211 */ /* 0x000fe200078f08ff */
[----:B------:R-:W-:-:S04]  /*2670*/  IMAD.HI.U32 R8, R7, -0x36f0255e, RZ ;  /* 0xc90fdaa207087827 */ /* 0x000fc800078e00ff */
[----:B------:R-:W-:-:S04]  /*2680*/  IMAD.WIDE.U32 R12, R19, -0x36f0255e, R12 ;  /* 0xc90fdaa2130c7825 */ /* 0x000fc800078e000c */
[C---:B------:R-:W-:Y:S02]  /*2690*/  IMAD R15, R7.reuse, -0x36f0255e, RZ ;  /* 0xc90fdaa2070f7824 */ /* 0x040fe400078e02ff */
[----:B------:R-:W-:-:S04]  /*26a0*/  IMAD.WIDE.U32 R12, P2, R7, 0x2168c235, R12 ;  /* 0x2168c235070c7825 */ /* 0x000fc8000784000c */
[----:B------:R-:W-:Y:S01]  /*26b0*/  IMAD.X R7, RZ, RZ, R8, P2 ;  /* 0x000000ffff077224 */ /* 0x000fe200010e0608 */
[----:B------:R-:W-:Y:S02]  /*26c0*/  IADD3 R8, P2, PT, R15, R13, RZ ;  /* 0x0000000d0f087210 */ /* 0x000fe40007f5e0ff */
[----:B------:R-:W-:Y:S02]  /*26d0*/  IADD3.X RZ, P1, PT, R12, R12, RZ, P1, !PT ;  /* 0x0000000c0cff7210 */ /* 0x000fe40000f3e4ff */
[C---:B------:R-:W-:Y:S01]  /*26e0*/  ISETP.GT.U32.AND P3, PT, R8.reuse, RZ, PT ;  /* 0x000000ff0800720c */ /* 0x040fe20003f64070 */
[----:B------:R-:W-:Y:S01]  /*26f0*/  IMAD.X R7, RZ, RZ, R7, P2 ;  /* 0x000000ffff077224 */ /* 0x000fe200010e0607 */
[----:B------:R-:W-:-:S04]  /*2700*/  IADD3.X R13, P2, PT, R8, R8, RZ, P1, !PT ;  /* 0x00000008080d7210 */ /* 0x000fc80000f5e4ff */
[C---:B------:R-:W-:Y:S01]  /*2710*/  ISETP.GT.AND.EX P1, PT, R7.reuse, RZ, PT, P3 ;  /* 0x000000ff0700720c */ /* 0x040fe20003f24330 */
[----:B------:R-:W-:-:S03]  /*2720*/  IMAD.X R12, R7, 0x1, R7, P2 ;  /* 0x00000001070c7824 */ /* 0x000fc600010e0607 */
[----:B------:R-:W-:Y:S02]  /*2730*/  SEL R13, R13, R8, P1 ;  /* 0x000000080d0d7207 */ /* 0x000fe40000800000 */
[----:B------:R-:W-:Y:S02]  /*2740*/  SEL R7, R12, R7, P1 ;  /* 0x000000070c077207 */ /* 0x000fe40000800000 */
[----:B------:R-:W-:Y:S02]  /*2750*/  IADD3 R16, P2, PT, R13, 0x1, RZ ;  /* 0x000000010d107810 */ /* 0x000fe40007f5e0ff */
[----:B------:R-:W-:Y:S02]  /*2760*/  SEL R13, RZ, 0xffffffff, !P1 ;  /* 0xffffffffff0d7807 */ /* 0x000fe40004800000 */
[----:B------:R-:W-:Y:S02]  /*2770*/  IADD3.X R7, PT, PT, RZ, R7, RZ, P2, !PT ;  /* 0x00000007ff077210 */ /* 0x000fe400017fe4ff */
[----:B------:R-:W-:Y:S01]  /*2780*/  LOP3.LUT P1, R9, R9, 0x80000000, RZ, 0xc0, !PT ;  /* 0x8000000009097812 */ /* 0x000fe2000782c0ff */
[----:B------:R-:W-:Y:S01]  /*2790*/  IMAD.IADD R6, R13, 0x1, -R6 ;  /* 0x000000010d067824 */ /* 0x000fe200078e0a06 */
[----:B------:R-:W-:-:S02]  /*27a0*/  SHF.R.U64 R16, R16, 0xa, R7 ;  /* 0x0000000a10107819 */ /* 0x000fc40000001207 */
[----:B------:R-:W-:Y:S01]  /*27b0*/  @!P0 LOP3.LUT R9, R9, 0x80000000, RZ, 0x3c, !PT ;  /* 0x8000000009098812 */ /* 0x000fe200078e3cff */
[----:B------:R-:W-:Y:S01]  /*27c0*/  IMAD.SHL.U32 R6, R6, 0x100000, RZ ;  /* 0x0010000006067824 */ /* 0x000fe200078e00ff */
[----:B------:R-:W-:-:S04]  /*27d0*/  IADD3 R16, P2, PT, R16, 0x1, RZ ;  /* 0x0000000110107810 */ /* 0x000fc80007f5e0ff */
[----:B------:R-:W-:-:S03]  /*27e0*/  LEA.HI.X R7, R7, RZ, RZ, 0x16, P2 ;  /* 0x000000ff07077211 */ /* 0x000fc600010fb4ff */
[----:B------:R-:W-:Y:S01]  /*27f0*/  @P1 IMAD.MOV R10, RZ, RZ, -R10 ;  /* 0x000000ffff0a1224 */ /* 0x000fe200078e0a0a */
[--C-:B------:R-:W-:Y:S02]  /*2800*/  SHF.R.U64 R16, R16, 0x1, R7.reuse ;  /* 0x0000000110107819 */ /* 0x100fe40000001207 */
[----:B------:R-:W-:Y:S02]  /*2810*/  SHF.R.U32.HI R7, RZ, 0x1, R7 ;  /* 0x00000001ff077819 */ /* 0x000fe40000011607 */
[----:B------:R-:W-:-:S04]  /*2820*/  IADD3 R16, P2, P3, RZ, RZ, R16 ;  /* 0x000000ffff107210 */ /* 0x000fc80007b5e010 */
[----:B------:R-:W-:-:S04]  /*2830*/  IADD3.X R6, PT, PT, R6, 0x3fe00000, R7, P2, P3 ;  /* 0x3fe0000006067810 */ /* 0x000fc800017e6407 */
[----:B------:R-:W-:-:S07]  /*2840*/  LOP3.LUT R17, R6, R9, RZ, 0xfc, !PT ;  /* 0x0000000906117212 */ /* 0x000fce00078efcff */
.L_x_21:
[----:B------:R-:W-:Y:S02]  /*2850*/  IMAD.MOV.U32 R6, RZ, RZ, R4 ;  /* 0x000000ffff067224 */ /* 0x000fe400078e0004 */
[----:B------:R-:W-:-:S04]  /*2860*/  IMAD.MOV.U32 R7, RZ, RZ, 0x0 ;  /* 0x00000000ff077424 */ /* 0x000fc800078e00ff */
[----:B------:R-:W-:Y:S05]  /*2870*/  RET.REL.NODEC R6 `(_Z10dataKernelPdS_S_iS_S_S_) ;  /* 0xffffffd406e07950 */ /* 0x000fea0003c3ffff */
.L_x_28:
        /* <DEDUP_REMOVED lines=16> */
.L_x_29:


//--------------------- .nv.global.init           --------------------------
	.section	.nv.global.init,"aw",@progbits
	.align	16
.nv.global.init:
	.type		__cudart_sin_cos_coeffs,@object
	.size		__cudart_sin_cos_coeffs,(__cudart_i2opi_d - __cudart_sin_cos_coeffs)
__cudart_sin_cos_coeffs:
        /*0000*/ 	.byte	0x46, 0xd2, 0xb0, 0x2c, 0xf1, 0xe5, 0x5a, 0xbe, 0x92, 0xe3, 0xac, 0x69, 0xe3, 0x1d, 0xc7, 0x3e
        /*0010*/ 	.byte	0xa1, 0x62, 0xdb, 0x19, 0xa0, 0x01, 0x2a, 0xbf, 0x18, 0x08, 0x11, 0x11, 0x11, 0x11, 0x81, 0x3f
        /*0020*/ 	.byte	0x54, 0x55, 0x55, 0x55, 0x55, 0x55, 0xc5, 0xbf, 0x00, 0x00, 0x00, 0x00, 0x00, 0x00, 0x00, 0x00
        /*0030*/ 	.byte	0x00, 0x00, 0x00, 0x00, 0x00, 0x00, 0x00, 0x00, 0x64, 0x81, 0xfd, 0x20, 0x83, 0xff, 0xa8, 0xbd
        /*0040*/ 	.byte	0x28, 0x85, 0xef, 0xc1, 0xa7, 0xee, 0x21, 0x3e, 0xd9, 0xe6, 0x06, 0x8e, 0x4f, 0x7e, 0x92, 0xbe
        /*0050*/ 	.byte	0xe9, 0xbc, 0xdd, 0x19, 0xa0, 0x01, 0xfa, 0x3e, 0x47, 0x5d, 0xc1, 0x16, 0x6c, 0xc1, 0x56, 0xbf
        /*0060*/ 	.byte	0x51, 0x55, 0x55, 0x55, 0x55, 0x55, 0xa5, 0x3f, 0x00, 0x00, 0x00, 0x00, 0x00, 0x00, 0xe0, 0xbf
        /*0070*/ 	.byte	0x00, 0x00, 0x00, 0x00, 0x00, 0x00, 0xf0, 0x3f, 0x00, 0x00, 0x00, 0x00, 0x00, 0x00, 0x00, 0x00
	.type		__cudart_i2opi_d,@object
	.size		__cudart_i2opi_d,(.L_0 - __cudart_i2opi_d)
__cudart_i2opi_d:
        /* <DEDUP_REMOVED lines=9> */
.L_0:


//--------------------- .nv.shared._Z13monitorKernelPdS_ --------------------------
	.section	.nv.shared._Z13monitorKernelPdS_,"aw",@nobits
	.sectionflags	@""
	.align	16
	.zero		1024


//--------------------- .nv.shared.reserved.0     --------------------------
	.section	.nv.shared.reserved.0,"aw",@nobits
	.weak		__nv_reservedSMEM_offset_0_alias
	.size		__nv_reservedSMEM_offset_0_alias, 0, 64
	.other		__nv_reservedSMEM_offset_0_alias,@"STO_CUDA_RESERVED_SHARED STV_DEFAULT"
__nv_reservedSMEM_offset_0_alias:
	.zero		0
	.zero		64


//--------------------- .nv.shared._Z10dataKernelPdS_S_iS_S_S_ --------------------------
	.section	.nv.shared._Z10dataKernelPdS_S_iS_S_S_,"aw",@nobits
	.sectionflags	@""
	.align	16
	.zero		1024


//--------------------- .nv.constant0._Z13monitorKernelPdS_ --------------------------
	.section	.nv.constant0._Z13monitorKernelPdS_,"a",@progbits
	.sectionflags	@""
	.align	4
.nv.constant0._Z13monitorKernelPdS_:
	.zero		912


//--------------------- .nv.constant0._Z10dataKernelPdS_S_iS_S_S_ --------------------------
	.section	.nv.constant0._Z10dataKernelPdS_S_iS_S_S_,"a",@progbits
	.sectionflags	@""
	.align	4
.nv.constant0._Z10dataKernelPdS_S_iS_S_S_:
	.zero		952


//--------------------- SYMBOLS --------------------------

	.type		.nv.reservedSmem.offset0,@object
	.size		.nv.reservedSmem.offset0,0x4
	.type		.nv.reservedSmem.cap,@object
	.size		.nv.reservedSmem.cap,0x4
